// auto-generated by cutlass_sweep.gemm — config: {"arch": "sm_90", "cluster_m": 1, "cluster_n": 1, "dtype": "fp16", "dtype_b": "fp16", "layout": "tt", "stages": 0, "tile_k": 64, "tile_m": 256, "tile_n": 64}
#include "cutlass/cutlass.h"
#include "cutlass/gemm/collective/collective_builder.hpp"
#include "cutlass/gemm/device/gemm_universal_adapter.h"
#include "cutlass/gemm/kernel/gemm_universal.hpp"
#include "cutlass/epilogue/collective/collective_builder.hpp"

using ElemA = cutlass::half_t;
using ElemB = cutlass::half_t;
using ElemCD = cutlass::half_t;
using Acc  = float;
using TileShape    = cute::Shape<cute::_256, cute::_64, cute::_64>;
using ClusterShape = cute::Shape<cute::_1, cute::_1, cute::_1>;

using CollectiveEpilogue = typename cutlass::epilogue::collective::CollectiveBuilder<
    cutlass::arch::Sm90, cutlass::arch::OpClassTensorOp,
    TileShape, ClusterShape,
    cutlass::epilogue::collective::EpilogueTileAuto,
    Acc, Acc,
    ElemCD, cutlass::layout::RowMajor, 128 / cutlass::sizeof_bits<ElemCD>::value,
    ElemCD, cutlass::layout::RowMajor, 128 / cutlass::sizeof_bits<ElemCD>::value,
    cutlass::epilogue::collective::EpilogueScheduleAuto
  >::CollectiveOp;

using CollectiveMainloop = typename cutlass::gemm::collective::CollectiveBuilder<
    cutlass::arch::Sm90, cutlass::arch::OpClassTensorOp,
    ElemA, cutlass::layout::ColumnMajor, 128 / cutlass::sizeof_bits<ElemA>::value,
    ElemB, cutlass::layout::ColumnMajor, 128 / cutlass::sizeof_bits<ElemB>::value,
    Acc,
    TileShape, ClusterShape,
    cutlass::gemm::collective::StageCountAutoCarveout<static_cast<int>(sizeof(typename CollectiveEpilogue::SharedStorage))>,
    cutlass::gemm::collective::KernelScheduleAuto
  >::CollectiveOp;

using GemmKernel = cutlass::gemm::kernel::GemmUniversal<
    cute::Shape<int,int,int,int>,
    CollectiveMainloop,
    CollectiveEpilogue
>;
using Gemm = cutlass::gemm::device::GemmUniversalAdapter<GemmKernel>;

// Force the device kernel symbol into the cubin without needing a host main.
auto* _anchor = &cutlass::device_kernel<GemmKernel>;


// ===== COMPILED SASS (sm_90a) =====

	.target	sm_90a

	.elftype	@"ET_EXEC"


//--------------------- .note.nv.tkinfo           --------------------------
	.section	.note.nv.tkinfo,"",@"SHT_NOTE"
	.sectionflags	@"SHF_NOTE_NV_TKINFO"
	.tkinfo
        /*0018*/ 	.word	0x00000002
        /*0030*/ 	.string	""
        /*0030*/ 	.string	"ptxas"
        /*0030*/ 	.string	"Cuda compilation tools, release 13.0, V13.0.88"
        /*0030*/ 	.string	"Build cuda_13.0.r13.0/compiler.36424714_0"
        /*0030*/ 	.string	"-arch sm_90a -m 64 "



//--------------------- .note.nv.cuinfo           --------------------------
	.section	.note.nv.cuinfo,"",@"SHT_NOTE"
	.sectionflags	@"SHF_NOTE_NV_CUINFO"
        /*0018*/ 	.short	0x0002
        /*001a*/ 	.short	0x005a
        /*001c*/ 	.short	0x0082
	.zero		2


//--------------------- .nv.info                  --------------------------
	.section	.nv.info,"",@"SHT_CUDA_INFO"
	.align	4


	//----- nvinfo : EIATTR_REGCOUNT
	.align		4
        /*0000*/ 	.byte	0x04, 0x2f
        /*0002*/ 	.short	(.L_15 - .L_14)
	.align		4
.L_14:
        /*0004*/ 	.word	index@(_ZN7cutlass13device_kernelINS_4gemm6kernel13GemmUniversalIN4cute5tupleIJiiiiEEENS1_10collective13CollectiveMmaINS1_34MainloopSm90TmaGmmaWarpSpecializedILi5ENS5_IJNS4_1CILi1EEESB_SB_EEENS1_35KernelTmaWarpSpecializedCooperativeEEENS5_IJNSA_ILi256EEENSA_ILi64EEESG_EEENS_6half_tENS5_IJSB_llEEESI_NS5_IJlSB_lEEENS4_8TiledMMAINS4_8MMA_AtomIJNS4_4SM904GMMA25MMA_64x64x16_F32F16F16_SSILNSO_5MajorE1ELSQ_0ELNSO_7ScaleInE1ELSR_1EEEEEENS4_6LayoutINS5_IJNSA_ILi2EEESB_SB_EEENS5_IJSB_NSA_ILi0EEESX_EEEEENS5_IJNS4_10UnderscoreES10_S10_EEEEENS4_13SM90_TMA_LOADENS4_14ComposedLayoutINS4_7SwizzleILi3ELi4ELi3EEENS4_18smem_ptr_flag_bitsILi16EEENSU_INS5_IJSG_NSA_ILi8EEEEEENS5_IJSB_SG_EEEEEEEvNS4_8identityES13_NS14_IS16_S18_NSU_INS5_IJS19_SG_EEENS5_IJSG_SB_EEEEEEEvS1E_EENS_8epilogue10collective6detail29Sm90TmaWarpSpecializedAdapterINS1L_15DefaultEpilogueISI_SK_SK_NS1K_6thread17LinearCombinationISI_Li1EffLNS1P_9ScaleType4KindE0ELNS_15FloatRoundStyleE2ESI_EENS1_15EpilogueDefaultEEEEEvvEEEEvNT_6ParamsE)
        /*0008*/ 	.word	0x000000a8


	//----- nvinfo : EIATTR_FRAME_SIZE
	.align		4
.L_15:
        /*000c*/ 	.byte	0x04, 0x11
        /*000e*/ 	.short	(.L_17 - .L_16)
	.align		4
.L_16:
        /*0010*/ 	.word	index@(_ZN7cutlass13device_kernelINS_4gemm6kernel13GemmUniversalIN4cute5tupleIJiiiiEEENS1_10collective13CollectiveMmaINS1_34MainloopSm90TmaGmmaWarpSpecializedILi5ENS5_IJNS4_1CILi1EEESB_SB_EEENS1_35KernelTmaWarpSpecializedCooperativeEEENS5_IJNSA_ILi256EEENSA_ILi64EEESG_EEENS_6half_tENS5_IJSB_llEEESI_NS5_IJlSB_lEEENS4_8TiledMMAINS4_8MMA_AtomIJNS4_4SM904GMMA25MMA_64x64x16_F32F16F16_SSILNSO_5MajorE1ELSQ_0ELNSO_7ScaleInE1ELSR_1EEEEEENS4_6LayoutINS5_IJNSA_ILi2EEESB_SB_EEENS5_IJSB_NSA_ILi0EEESX_EEEEENS5_IJNS4_10UnderscoreES10_S10_EEEEENS4_13SM90_TMA_LOADENS4_14ComposedLayoutINS4_7SwizzleILi3ELi4ELi3EEENS4_18smem_ptr_flag_bitsILi16EEENSU_INS5_IJSG_NSA_ILi8EEEEEENS5_IJSB_SG_EEEEEEEvNS4_8identityES13_NS14_IS16_S18_NSU_INS5_IJS19_SG_EEENS5_IJSG_SB_EEEEEEEvS1E_EENS_8epilogue10collective6detail29Sm90TmaWarpSpecializedAdapterINS1L_15DefaultEpilogueISI_SK_SK_NS1K_6thread17LinearCombinationISI_Li1EffLNS1P_9ScaleType4KindE0ELNS_15FloatRoundStyleE2ESI_EENS1_15EpilogueDefaultEEEEEvvEEEEvNT_6ParamsE)
        /*0014*/ 	.word	0x00000000


	//----- nvinfo : EIATTR_MIN_STACK_SIZE
	.align		4
.L_17:
        /*0018*/ 	.byte	0x04, 0x12
        /*001a*/ 	.short	(.L_19 - .L_18)
	.align		4
.L_18:
        /*001c*/ 	.word	index@(_ZN7cutlass13device_kernelINS_4gemm6kernel13GemmUniversalIN4cute5tupleIJiiiiEEENS1_10collective13CollectiveMmaINS1_34MainloopSm90TmaGmmaWarpSpecializedILi5ENS5_IJNS4_1CILi1EEESB_SB_EEENS1_35KernelTmaWarpSpecializedCooperativeEEENS5_IJNSA_ILi256EEENSA_ILi64EEESG_EEENS_6half_tENS5_IJSB_llEEESI_NS5_IJlSB_lEEENS4_8TiledMMAINS4_8MMA_AtomIJNS4_4SM904GMMA25MMA_64x64x16_F32F16F16_SSILNSO_5MajorE1ELSQ_0ELNSO_7ScaleInE1ELSR_1EEEEEENS4_6LayoutINS5_IJNSA_ILi2EEESB_SB_EEENS5_IJSB_NSA_ILi0EEESX_EEEEENS5_IJNS4_10UnderscoreES10_S10_EEEEENS4_13SM90_TMA_LOADENS4_14ComposedLayoutINS4_7SwizzleILi3ELi4ELi3EEENS4_18smem_ptr_flag_bitsILi16EEENSU_INS5_IJSG_NSA_ILi8EEEEEENS5_IJSB_SG_EEEEEEEvNS4_8identityES13_NS14_IS16_S18_NSU_INS5_IJS19_SG_EEENS5_IJSG_SB_EEEEEEEvS1E_EENS_8epilogue10collective6detail29Sm90TmaWarpSpecializedAdapterINS1L_15DefaultEpilogueISI_SK_SK_NS1K_6thread17LinearCombinationISI_Li1EffLNS1P_9ScaleType4KindE0ELNS_15FloatRoundStyleE2ESI_EENS1_15EpilogueDefaultEEEEEvvEEEEvNT_6ParamsE)
        /*0020*/ 	.word	0x00000000
.L_19:


//--------------------- .nv.compat                --------------------------
	.section	.nv.compat,"",@"SHT_CUDA_COMPAT_INFO"
	.align	4
        /*0000*/ 	.byte	0x02, 0x09, 0x01, 0x00, 0x02, 0x02, 0x04, 0x00, 0x02, 0x05, 0x05, 0x00, 0x03, 0x07, 0x01, 0x01
        /*0010*/ 	.byte	0x02, 0x03, 0x01, 0x00, 0x02, 0x06, 0x01, 0x00, 0x04, 0x0b, 0x08, 0x00, 0x00, 0x00, 0x00, 0x00
        /*0020*/ 	.byte	0x00, 0x00, 0x00, 0x00


//--------------------- .nv.info._ZN7cutlass13device_kernelINS_4gemm6kernel13GemmUniversalIN4cute5tupleIJiiiiEEENS1_10collective13CollectiveMmaINS1_34MainloopSm90TmaGmmaWarpSpecializedILi5ENS5_IJNS4_1CILi1EEESB_SB_EEENS1_35KernelTmaWarpSpecializedCooperativeEEENS5_IJNSA_ILi256EEENSA_ILi64EEESG_EEENS_6half_tENS5_IJSB_llEEESI_NS5_IJlSB_lEEENS4_8TiledMMAINS4_8MMA_AtomIJNS4_4SM904GMMA25MMA_64x64x16_F32F16F16_SSILNSO_5MajorE1ELSQ_0ELNSO_7ScaleInE1ELSR_1EEEEEENS4_6LayoutINS5_IJNSA_ILi2EEESB_SB_EEENS5_IJSB_NSA_ILi0EEESX_EEEEENS5_IJNS4_10UnderscoreES10_S10_EEEEENS4_13SM90_TMA_LOADENS4_14ComposedLayoutINS4_7SwizzleILi3ELi4ELi3EEENS4_18smem_ptr_flag_bitsILi16EEENSU_INS5_IJSG_NSA_ILi8EEEEEENS5_IJSB_SG_EEEEEEEvNS4_8identityES13_NS14_IS16_S18_NSU_INS5_IJS19_SG_EEENS5_IJSG_SB_EEEEEEEvS1E_EENS_8epilogue10collective6detail29Sm90TmaWarpSpecializedAdapterINS1L_15DefaultEpilogueISI_SK_SK_NS1K_6thread17LinearCombinationISI_Li1EffLNS1P_9ScaleType4KindE0ELNS_15FloatRoundStyleE2ESI_EENS1_15EpilogueDefaultEEEEEvvEEEEvNT_6ParamsE --------------------------
	.section	.nv.info._ZN7cutlass13device_kernelINS_4gemm6kernel13GemmUniversalIN4cute5tupleIJiiiiEEENS1_10collective13CollectiveMmaINS1_34MainloopSm90TmaGmmaWarpSpecializedILi5ENS5_IJNS4_1CILi1EEESB_SB_EEENS1_35KernelTmaWarpSpecializedCooperativeEEENS5_IJNSA_ILi256EEENSA_ILi64EEESG_EEENS_6half_tENS5_IJSB_llEEESI_NS5_IJlSB_lEEENS4_8TiledMMAINS4_8MMA_AtomIJNS4_4SM904GMMA25MMA_64x64x16_F32F16F16_SSILNSO_5MajorE1ELSQ_0ELNSO_7ScaleInE1ELSR_1EEEEEENS4_6LayoutINS5_IJNSA_ILi2EEESB_SB_EEENS5_IJSB_NSA_ILi0EEESX_EEEEENS5_IJNS4_10UnderscoreES10_S10_EEEEENS4_13SM90_TMA_LOADENS4_14ComposedLayoutINS4_7SwizzleILi3ELi4ELi3EEENS4_18smem_ptr_flag_bitsILi16EEENSU_INS5_IJSG_NSA_ILi8EEEEEENS5_IJSB_SG_EEEEEEEvNS4_8identityES13_NS14_IS16_S18_NSU_INS5_IJS19_SG_EEENS5_IJSG_SB_EEEEEEEvS1E_EENS_8epilogue10collective6detail29Sm90TmaWarpSpecializedAdapterINS1L_15DefaultEpilogueISI_SK_SK_NS1K_6thread17LinearCombinationISI_Li1EffLNS1P_9ScaleType4KindE0ELNS_15FloatRoundStyleE2ESI_EENS1_15EpilogueDefaultEEEEEvvEEEEvNT_6ParamsE,"",@"SHT_CUDA_INFO"
	.sectionflags	@""
	.align	4


	//----- nvinfo : EIATTR_CUDA_API_VERSION
	.align		4
        /*0000*/ 	.byte	0x04, 0x37
        /*0002*/ 	.short	(.L_21 - .L_20)
.L_20:
        /*0004*/ 	.word	0x00000082


	//----- nvinfo : EIATTR_KPARAM_INFO
	.align		4
.L_21:
        /*0008*/ 	.byte	0x04, 0x17
        /*000a*/ 	.short	(.L_23 - .L_22)
.L_22:
        /*000c*/ 	.word	0x00000000
        /*0010*/ 	.short	0x0000
        /*0012*/ 	.short	0x0070
        /*0014*/ 	.byte	0x00, 0xf0, 0x01, 0x10


	//----- nvinfo : EIATTR_SPARSE_MMA_MASK
	.align		4
.L_23:
        /*0018*/ 	.byte	0x03, 0x50
        /*001a*/ 	.short	0x0000


	//----- nvinfo : EIATTR_MAXREG_COUNT
	.align		4
        /*001c*/ 	.byte	0x03, 0x1b
        /*001e*/ 	.short	0x00a8


	//----- nvinfo : EIATTR_NUM_BARRIERS
	.align		4
        /*0020*/ 	.byte	0x02, 0x4c
        /*0022*/ 	.byte	0x01
	.zero		1


	//----- nvinfo : EIATTR_EXTERNS
	.align		4
        /*0024*/ 	.byte	0x04, 0x0f
        /*0026*/ 	.short	(.L_25 - .L_24)


	//   ....[0]....
	.align		4
.L_24:
        /*0028*/ 	.word	index@(__assertfail)


	//----- nvinfo : EIATTR_MERCURY_ISA_VERSION
	.align		4
.L_25:
        /*002c*/ 	.byte	0x03, 0x5f
        /*002e*/ 	.short	0x0101


	//----- nvinfo : EIATTR_INT_WARP_WIDE_INSTR_OFFSETS
	.align		4
        /*0030*/ 	.byte	0x04, 0x31
        /*0032*/ 	.short	(.L_27 - .L_26)


	//   ....[0]....
.L_26:
        /*0034*/ 	.word	0x000003a0


	//   ....[1]....
        /*0038*/ 	.word	0x000003b0


	//   ....[2]....
        /*003c*/ 	.word	0x000004f0


	//----- nvinfo : EIATTR_COOP_GROUP_MASK_REGIDS
	.align		4
.L_27:
        /*0040*/ 	.byte	0x04, 0x29
        /*0042*/ 	.short	(.L_29 - .L_28)


	//   ....[0]....
.L_28:
        /*0044*/ 	.word	0xffffffff


	//   ....[1]....
        /*0048*/ 	.word	0xffffffff


	//   ....[2]....
        /*004c*/ 	.word	0xffffffff


	//   ....[3]....
        /*0050*/ 	.word	0xffffffff


	//   ....[4]....
        /*0054*/ 	.word	0xffffffff


	//----- nvinfo : EIATTR_COOP_GROUP_INSTR_OFFSETS
	.align		4
.L_29:
        /*0058*/ 	.byte	0x04, 0x28
        /*005a*/ 	.short	(.L_31 - .L_30)


	//   ....[0]....
.L_30:
        /*005c*/ 	.word	0x00000060


	//   ....[1]....
        /*0060*/ 	.word	0x00000070


	//   ....[2]....
        /*0064*/ 	.word	0x00000130


	//   ....[3]....
        /*0068*/ 	.word	0x000002e0


	//   ....[4]....
        /*006c*/ 	.word	0x00000fa0


	//----- nvinfo : EIATTR_REG_RECONFIG
	.align		4
.L_31:
        /*0070*/ 	.byte	0x01, 0x54
	.zero		2


	//----- nvinfo : EIATTR_SYSCALL_OFFSETS
	.align		4
        /*0074*/ 	.byte	0x04, 0x46
        /*0076*/ 	.short	(.L_33 - .L_32)


	//   ....[0]....
.L_32:
        /*0078*/ 	.word	0x00001160


	//----- nvinfo : EIATTR_MBARRIER_INSTR_OFFSETS
	.align		4
.L_33:
        /*007c*/ 	.byte	0x04, 0x39
        /*007e*/ 	.short	(.L_35 - .L_34)


	//   ....[0]....
.L_34:
        /*0080*/ 	.word	0x00000230
        /*0084*/ 	.word	0x000000ff
        /*0088*/ 	.word	0x00000000
        /*008c*/ 	.short	0x0100
        /*008e*/ 	.byte	0x08
	.zero		1


	//   ....[1]....
        /*0090*/ 	.word	0x00000240
        /*0094*/ 	.word	0x000000ff
        /*0098*/ 	.word	0x00000028
        /*009c*/ 	.short	0x0100
        /*009e*/ 	.byte	0x08
	.zero		1


	//   ....[2]....
        /*00a0*/ 	.word	0x00000250
        /*00a4*/ 	.word	0x000000ff
        /*00a8*/ 	.word	0x00000008
        /*00ac*/ 	.short	0x0100
        /*00ae*/ 	.byte	0x08
	.zero		1


	//   ....[3]....
        /*00b0*/ 	.word	0x00000260
        /*00b4*/ 	.word	0x000000ff
        /*00b8*/ 	.word	0x00000030
        /*00bc*/ 	.short	0x0100
        /*00be*/ 	.byte	0x08
	.zero		1


	//   ....[4]....
        /*00c0*/ 	.word	0x00000270
        /*00c4*/ 	.word	0x000000ff
        /*00c8*/ 	.word	0x00000010
        /*00cc*/ 	.short	0x0100
        /*00ce*/ 	.byte	0x08
	.zero		1


	//   ....[5]....
        /*00d0*/ 	.word	0x00000280
        /*00d4*/ 	.word	0x000000ff
        /*00d8*/ 	.word	0x00000038
        /*00dc*/ 	.short	0x0100
        /*00de*/ 	.byte	0x08
	.zero		1


	//   ....[6]....
        /*00e0*/ 	.word	0x00000290
        /*00e4*/ 	.word	0x000000ff
        /*00e8*/ 	.word	0x00000018
        /*00ec*/ 	.short	0x0100
        /*00ee*/ 	.byte	0x08
	.zero		1


	//   ....[7]....
        /*00f0*/ 	.word	0x000002a0
        /*00f4*/ 	.word	0x000000ff
        /*00f8*/ 	.word	0x00000040
        /*00fc*/ 	.short	0x0100
        /*00fe*/ 	.byte	0x08
	.zero		1


	//   ....[8]....
        /*0100*/ 	.word	0x000002b0
        /*0104*/ 	.word	0x000000ff
        /*0108*/ 	.word	0x00000020
        /*010c*/ 	.short	0x0100
        /*010e*/ 	.byte	0x08
	.zero		1


	//   ....[9]....
        /*0110*/ 	.word	0x000002c0
        /*0114*/ 	.word	0x000000ff
        /*0118*/ 	.word	0x00000048
        /*011c*/ 	.short	0x0100
        /*011e*/ 	.byte	0x08
	.zero		1


	//   ....[10]....
        /*0120*/ 	.word	0x00000560
        /*0124*/ 	.word	0x000000ff
        /*0128*/ 	.word	0x00000060
        /*012c*/ 	.short	0x0100
        /*012e*/ 	.byte	0x06
	.zero		1


	//   ....[11]....
        /*0130*/ 	.word	0x000005c0
        /*0134*/ 	.word	0x000000ff
        /*0138*/ 	.word	0x00000068
        /*013c*/ 	.short	0x0100
        /*013e*/ 	.byte	0x06
	.zero		1


	//   ....[12]....
        /*0140*/ 	.word	0x000011e0
        /*0144*/ 	.word	0x00000003
        /*0148*/ 	.word	0x00000000
        /*014c*/ 	.short	0x010a
        /*014e*/ 	.byte	0x3f
	.zero		1


	//   ....[13]....
        /*0150*/ 	.word	0x00001220
        /*0154*/ 	.word	0x00000003
        /*0158*/ 	.word	0x00000000
        /*015c*/ 	.short	0x010a
        /*015e*/ 	.byte	0x3f
	.zero		1


	//   ....[14]....
        /*0160*/ 	.word	0x00001730
        /*0164*/ 	.word	0x000000ff
        /*0168*/ 	.word	0x00000000
        /*016c*/ 	.short	0x010a
        /*016e*/ 	.byte	0x07
	.zero		1


	//   ....[15]....
        /*0170*/ 	.word	0x00001770
        /*0174*/ 	.word	0x000000ff
        /*0178*/ 	.word	0x00000000
        /*017c*/ 	.short	0x010a
        /*017e*/ 	.byte	0x07
	.zero		1


	//   ....[16]....
        /*0180*/ 	.word	0x00001b50
        /*0184*/ 	.word	0x000000ff
        /*0188*/ 	.word	0x00000000
        /*018c*/ 	.short	0x0101
        /*018e*/ 	.byte	0x07
	.zero		1


	//   ....[17]....
        /*0190*/ 	.word	0x00001d50
        /*0194*/ 	.word	0x000000ff
        /*0198*/ 	.word	0x00000000
        /*019c*/ 	.short	0x0101
        /*019e*/ 	.byte	0x06
	.zero		1


	//   ....[18]....
        /*01a0*/ 	.word	0x00007e80
        /*01a4*/ 	.word	0x0000000e
        /*01a8*/ 	.word	0x00000028
        /*01ac*/ 	.short	0x010a
        /*01ae*/ 	.byte	0x3f
	.zero		1


	//   ....[19]....
        /*01b0*/ 	.word	0x00008320
        /*01b4*/ 	.word	0x00000006
        /*01b8*/ 	.word	0x00000068
        /*01bc*/ 	.short	0x0101
        /*01be*/ 	.byte	0x3f
	.zero		1


	//   ....[20]....
        /*01c0*/ 	.word	0x00008a50
        /*01c4*/ 	.word	0x00000007
        /*01c8*/ 	.word	0x00000000
        /*01cc*/ 	.short	0x010a
        /*01ce*/ 	.byte	0x3f
	.zero		1


	//   ....[21]....
        /*01d0*/ 	.word	0x00008ad0
        /*01d4*/ 	.word	0x00000009
        /*01d8*/ 	.word	0x00000000
        /*01dc*/ 	.short	0x010a
        /*01de*/ 	.byte	0x3f
	.zero		1


	//   ....[22]....
        /*01e0*/ 	.word	0x00008b60
        /*01e4*/ 	.word	0x00000006
        /*01e8*/ 	.word	0x00000000
        /*01ec*/ 	.short	0x010a
        /*01ee*/ 	.byte	0x3f
	.zero		1


	//   ....[23]....
        /*01f0*/ 	.word	0x00008bf0
        /*01f4*/ 	.word	0x00000009
        /*01f8*/ 	.word	0x00000000
        /*01fc*/ 	.short	0x010a
        /*01fe*/ 	.byte	0x3f
	.zero		1


	//   ....[24]....
        /*0200*/ 	.word	0x00008c80
        /*0204*/ 	.word	0x00000003
        /*0208*/ 	.word	0x00000000
        /*020c*/ 	.short	0x010a
        /*020e*/ 	.byte	0x3f
	.zero		1


	//   ....[25]....
        /*0210*/ 	.word	0x00008ce0
        /*0214*/ 	.word	0x00000003
        /*0218*/ 	.word	0x00000000
        /*021c*/ 	.short	0x010a
        /*021e*/ 	.byte	0x3f
	.zero		1


	//   ....[26]....
        /*0220*/ 	.word	0x00008d40
        /*0224*/ 	.word	0x00000004
        /*0228*/ 	.word	0x00000000
        /*022c*/ 	.short	0x010a
        /*022e*/ 	.byte	0x3f
	.zero		1


	//   ....[27]....
        /*0230*/ 	.word	0x00008e10
        /*0234*/ 	.word	0x0000000e
        /*0238*/ 	.word	0x00000028
        /*023c*/ 	.short	0x010a
        /*023e*/ 	.byte	0x3f
	.zero		1


	//   ....[28]....
        /*0240*/ 	.word	0x00008ee0
        /*0244*/ 	.word	0x00000007
        /*0248*/ 	.word	0x00000000
        /*024c*/ 	.short	0x010a
        /*024e*/ 	.byte	0x3f
	.zero		1


	//   ....[29]....
        /*0250*/ 	.word	0x00008f30
        /*0254*/ 	.word	0x00000009
        /*0258*/ 	.word	0x00000000
        /*025c*/ 	.short	0x010a
        /*025e*/ 	.byte	0x3f
	.zero		1


	//   ....[30]....
        /*0260*/ 	.word	0x00008f80
        /*0264*/ 	.word	0x00000006
        /*0268*/ 	.word	0x00000000
        /*026c*/ 	.short	0x010a
        /*026e*/ 	.byte	0x3f
	.zero		1


	//   ....[31]....
        /*0270*/ 	.word	0x00008fd0
        /*0274*/ 	.word	0x00000009
        /*0278*/ 	.word	0x00000000
        /*027c*/ 	.short	0x010a
        /*027e*/ 	.byte	0x3f
	.zero		1


	//----- nvinfo : EIATTR_NUM_MBARRIERS
	.align		4
.L_35:
        /*0280*/ 	.byte	0x03, 0x38
        /*0282*/ 	.short	0x000c


	//----- nvinfo : EIATTR_EXIT_INSTR_OFFSETS
	.align		4
        /*0284*/ 	.byte	0x04, 0x1c
        /*0286*/ 	.short	(.L_37 - .L_36)


	//   ....[0]....
.L_36:
        /*0288*/ 	.word	0x00000610


	//   ....[1]....
        /*028c*/ 	.word	0x00000ed0


	//   ....[2]....
        /*0290*/ 	.word	0x000074b0


	//   ....[3]....
        /*0294*/ 	.word	0x00007ae0


	//   ....[4]....
        /*0298*/ 	.word	0x00008cd0


	//----- nvinfo : EIATTR_MAX_THREADS
	.align		4
.L_37:
        /*029c*/ 	.byte	0x04, 0x05
        /*029e*/ 	.short	(.L_39 - .L_38)
.L_38:
        /*02a0*/ 	.word	0x00000180
        /*02a4*/ 	.word	0x00000001
        /*02a8*/ 	.word	0x00000001


	//----- nvinfo : EIATTR_CRS_STACK_SIZE
	.align		4
.L_39:
        /*02ac*/ 	.byte	0x04, 0x1e
        /*02ae*/ 	.short	(.L_41 - .L_40)
.L_40:
        /*02b0*/ 	.word	0x00000000


	//----- nvinfo : EIATTR_CBANK_PARAM_SIZE
	.align		4
.L_41:
        /*02b4*/ 	.byte	0x03, 0x19
        /*02b6*/ 	.short	0x0470


	//----- nvinfo : EIATTR_PARAM_CBANK
	.align		4
        /*02b8*/ 	.byte	0x04, 0x0a
        /*02ba*/ 	.short	(.L_43 - .L_42)
	.align		4
.L_42:
        /*02bc*/ 	.word	index@(.nv.constant0._ZN7cutlass13device_kernelINS_4gemm6kernel13GemmUniversalIN4cute5tupleIJiiiiEEENS1_10collective13CollectiveMmaINS1_34MainloopSm90TmaGmmaWarpSpecializedILi5ENS5_IJNS4_1CILi1EEESB_SB_EEENS1_35KernelTmaWarpSpecializedCooperativeEEENS5_IJNSA_ILi256EEENSA_ILi64EEESG_EEENS_6half_tENS5_IJSB_llEEESI_NS5_IJlSB_lEEENS4_8TiledMMAINS4_8MMA_AtomIJNS4_4SM904GMMA25MMA_64x64x16_F32F16F16_SSILNSO_5MajorE1ELSQ_0ELNSO_7ScaleInE1ELSR_1EEEEEENS4_6LayoutINS5_IJNSA_ILi2EEESB_SB_EEENS5_IJSB_NSA_ILi0EEESX_EEEEENS5_IJNS4_10UnderscoreES10_S10_EEEEENS4_13SM90_TMA_LOADENS4_14ComposedLayoutINS4_7SwizzleILi3ELi4ELi3EEENS4_18smem_ptr_flag_bitsILi16EEENSU_INS5_IJSG_NSA_ILi8EEEEEENS5_IJSB_SG_EEEEEEEvNS4_8identityES13_NS14_IS16_S18_NSU_INS5_IJS19_SG_EEENS5_IJSG_SB_EEEEEEEvS1E_EENS_8epilogue10collective6detail29Sm90TmaWarpSpecializedAdapterINS1L_15DefaultEpilogueISI_SK_SK_NS1K_6thread17LinearCombinationISI_Li1EffLNS1P_9ScaleType4KindE0ELNS_15FloatRoundStyleE2ESI_EENS1_15EpilogueDefaultEEEEEvvEEEEvNT_6ParamsE)
        /*02c0*/ 	.short	0x0210
        /*02c2*/ 	.short	0x0470


	//----- nvinfo : EIATTR_SW_WAR
	.align		4
.L_43:
        /*02c4*/ 	.byte	0x04, 0x36
        /*02c6*/ 	.short	(.L_45 - .L_44)
.L_44:
        /*02c8*/ 	.word	0x00000008
.L_45:


//--------------------- .nv.callgraph             --------------------------
	.section	.nv.callgraph,"",@"SHT_CUDA_CALLGRAPH"
	.align	4
	.sectionentsize	8
	.align		4
        /*0000*/ 	.word	0x00000000
	.align		4
        /*0004*/ 	.word	0xffffffff
	.align		4
        /*0008*/ 	.word	index@(_ZN7cutlass13device_kernelINS_4gemm6kernel13GemmUniversalIN4cute5tupleIJiiiiEEENS1_10collective13CollectiveMmaINS1_34MainloopSm90TmaGmmaWarpSpecializedILi5ENS5_IJNS4_1CILi1EEESB_SB_EEENS1_35KernelTmaWarpSpecializedCooperativeEEENS5_IJNSA_ILi256EEENSA_ILi64EEESG_EEENS_6half_tENS5_IJSB_llEEESI_NS5_IJlSB_lEEENS4_8TiledMMAINS4_8MMA_AtomIJNS4_4SM904GMMA25MMA_64x64x16_F32F16F16_SSILNSO_5MajorE1ELSQ_0ELNSO_7ScaleInE1ELSR_1EEEEEENS4_6LayoutINS5_IJNSA_ILi2EEESB_SB_EEENS5_IJSB_NSA_ILi0EEESX_EEEEENS5_IJNS4_10UnderscoreES10_S10_EEEEENS4_13SM90_TMA_LOADENS4_14ComposedLayoutINS4_7SwizzleILi3ELi4ELi3EEENS4_18smem_ptr_flag_bitsILi16EEENSU_INS5_IJSG_NSA_ILi8EEEEEENS5_IJSB_SG_EEEEEEEvNS4_8identityES13_NS14_IS16_S18_NSU_INS5_IJS19_SG_EEENS5_IJSG_SB_EEEEEEEvS1E_EENS_8epilogue10collective6detail29Sm90TmaWarpSpecializedAdapterINS1L_15DefaultEpilogueISI_SK_SK_NS1K_6thread17LinearCombinationISI_Li1EffLNS1P_9ScaleType4KindE0ELNS_15FloatRoundStyleE2ESI_EENS1_15EpilogueDefaultEEEEEvvEEEEvNT_6ParamsE)
	.align		4
        /*000c*/ 	.word	index@(__assertfail)
	.align		4
        /*0010*/ 	.word	0x00000000
	.align		4
        /*0014*/ 	.word	0xfffffffe
	.align		4
        /*0018*/ 	.word	0x00000000
	.align		4
        /*001c*/ 	.word	0xfffffffd
	.align		4
        /*0020*/ 	.word	0x00000000
	.align		4
        /*0024*/ 	.word	0xfffffffc


//--------------------- .nv.constant4             --------------------------
	.section	.nv.constant4,"a",@progbits
	.align	8
	.align		8
.nv.constant4:
        /*0000*/ 	.dword	__assertfail
	.align		8
        /*0008*/ 	.dword	__unnamed_1
	.align		8
        /*0010*/ 	.dword	_ZN40_INTERNAL_9ca2acdd_4_k_cu_c5fb1992_248444cuda3std3__45__cpo5beginE
	.align		8
        /*0018*/ 	.dword	_ZN40_INTERNAL_9ca2acdd_4_k_cu_c5fb1992_248444cuda3std3__45__cpo3endE
	.align		8
        /*0020*/ 	.dword	_ZN40_INTERNAL_9ca2acdd_4_k_cu_c5fb1992_248444cuda3std3__45__cpo6cbeginE
	.align		8
        /*0028*/ 	.dword	_ZN40_INTERNAL_9ca2acdd_4_k_cu_c5fb1992_248444cuda3std3__45__cpo4cendE
	.align		8
        /*0030*/ 	.dword	_ZN40_INTERNAL_9ca2acdd_4_k_cu_c5fb1992_248444cuda3std3__442_GLOBAL__N__9ca2acdd_4_k_cu_c5fb1992_248446ignoreE
	.align		8
        /*0038*/ 	.dword	_ZN40_INTERNAL_9ca2acdd_4_k_cu_c5fb1992_248444cuda3std3__419piecewise_constructE
	.align		8
        /*0040*/ 	.dword	_ZN40_INTERNAL_9ca2acdd_4_k_cu_c5fb1992_248444cuda3std3__48in_placeE
	.align		8
        /*0048*/ 	.dword	_ZN40_INTERNAL_9ca2acdd_4_k_cu_c5fb1992_248444cuda3std6ranges3__45__cpo4swapE
	.align		8
        /*0050*/ 	.dword	_ZN40_INTERNAL_9ca2acdd_4_k_cu_c5fb1992_248444cuda3std6ranges3__45__cpo9iter_moveE
	.align		8
        /*0058*/ 	.dword	_ZN40_INTERNAL_9ca2acdd_4_k_cu_c5fb1992_248444cute7productE
	.align		8
        /*0060*/ 	.dword	_ZN40_INTERNAL_9ca2acdd_4_k_cu_c5fb1992_248444cute1_E
	.align		8
        /*0068*/ 	.dword	$str$22
	.align		8
        /*0070*/ 	.dword	$str$23


//--------------------- .text._ZN7cutlass13device_kernelINS_4gemm6kernel13GemmUniversalIN4cute5tupleIJiiiiEEENS1_10collective13CollectiveMmaINS1_34MainloopSm90TmaGmmaWarpSpecializedILi5ENS5_IJNS4_1CILi1EEESB_SB_EEENS1_35KernelTmaWarpSpecializedCooperativeEEENS5_IJNSA_ILi256EEENSA_ILi64EEESG_EEENS_6half_tENS5_IJSB_llEEESI_NS5_IJlSB_lEEENS4_8TiledMMAINS4_8MMA_AtomIJNS4_4SM904GMMA25MMA_64x64x16_F32F16F16_SSILNSO_5MajorE1ELSQ_0ELNSO_7ScaleInE1ELSR_1EEEEEENS4_6LayoutINS5_IJNSA_ILi2EEESB_SB_EEENS5_IJSB_NSA_ILi0EEESX_EEEEENS5_IJNS4_10UnderscoreES10_S10_EEEEENS4_13SM90_TMA_LOADENS4_14ComposedLayoutINS4_7SwizzleILi3ELi4ELi3EEENS4_18smem_ptr_flag_bitsILi16EEENSU_INS5_IJSG_NSA_ILi8EEEEEENS5_IJSB_SG_EEEEEEEvNS4_8identityES13_NS14_IS16_S18_NSU_INS5_IJS19_SG_EEENS5_IJSG_SB_EEEEEEEvS1E_EENS_8epilogue10collective6detail29Sm90TmaWarpSpecializedAdapterINS1L_15DefaultEpilogueISI_SK_SK_NS1K_6thread17LinearCombinationISI_Li1EffLNS1P_9ScaleType4KindE0ELNS_15FloatRoundStyleE2ESI_EENS1_15EpilogueDefaultEEEEEvvEEEEvNT_6ParamsE --------------------------
	.section	.text._ZN7cutlass13device_kernelINS_4gemm6kernel13GemmUniversalIN4cute5tupleIJiiiiEEENS1_10collective13CollectiveMmaINS1_34MainloopSm90TmaGmmaWarpSpecializedILi5ENS5_IJNS4_1CILi1EEESB_SB_EEENS1_35KernelTmaWarpSpecializedCooperativeEEENS5_IJNSA_ILi256EEENSA_ILi64EEESG_EEENS_6half_tENS5_IJSB_llEEESI_NS5_IJlSB_lEEENS4_8TiledMMAINS4_8MMA_AtomIJNS4_4SM904GMMA25MMA_64x64x16_F32F16F16_SSILNSO_5MajorE1ELSQ_0ELNSO_7ScaleInE1ELSR_1EEEEEENS4_6LayoutINS5_IJNSA_ILi2EEESB_SB_EEENS5_IJSB_NSA_ILi0EEESX_EEEEENS5_IJNS4_10UnderscoreES10_S10_EEEEENS4_13SM90_TMA_LOADENS4_14ComposedLayoutINS4_7SwizzleILi3ELi4ELi3EEENS4_18smem_ptr_flag_bitsILi16EEENSU_INS5_IJSG_NSA_ILi8EEEEEENS5_IJSB_SG_EEEEEEEvNS4_8identityES13_NS14_IS16_S18_NSU_INS5_IJS19_SG_EEENS5_IJSG_SB_EEEEEEEvS1E_EENS_8epilogue10collective6detail29Sm90TmaWarpSpecializedAdapterINS1L_15DefaultEpilogueISI_SK_SK_NS1K_6thread17LinearCombinationISI_Li1EffLNS1P_9ScaleType4KindE0ELNS_15FloatRoundStyleE2ESI_EENS1_15EpilogueDefaultEEEEEvvEEEEvNT_6ParamsE,"ax",@progbits
	.align	128
.text._ZN7cutlass13device_kernelINS_4gemm6kernel13GemmUniversalIN4cute5tupleIJiiiiEEENS1_10collective13CollectiveMmaINS1_34MainloopSm90TmaGmmaWarpSpecializedILi5ENS5_IJNS4_1CILi1EEESB_SB_EEENS1_35KernelTmaWarpSpecializedCooperativeEEENS5_IJNSA_ILi256EEENSA_ILi64EEESG_EEENS_6half_tENS5_IJSB_llEEESI_NS5_IJlSB_lEEENS4_8TiledMMAINS4_8MMA_AtomIJNS4_4SM904GMMA25MMA_64x64x16_F32F16F16_SSILNSO_5MajorE1ELSQ_0ELNSO_7ScaleInE1ELSR_1EEEEEENS4_6LayoutINS5_IJNSA_ILi2EEESB_SB_EEENS5_IJSB_NSA_ILi0EEESX_EEEEENS5_IJNS4_10UnderscoreES10_S10_EEEEENS4_13SM90_TMA_LOADENS4_14ComposedLayoutINS4_7SwizzleILi3ELi4ELi3EEENS4_18smem_ptr_flag_bitsILi16EEENSU_INS5_IJSG_NSA_ILi8EEEEEENS5_IJSB_SG_EEEEEEEvNS4_8identityES13_NS14_IS16_S18_NSU_INS5_IJS19_SG_EEENS5_IJSG_SB_EEEEEEEvS1E_EENS_8epilogue10collective6detail29Sm90TmaWarpSpecializedAdapterINS1L_15DefaultEpilogueISI_SK_SK_NS1K_6thread17LinearCombinationISI_Li1EffLNS1P_9ScaleType4KindE0ELNS_15FloatRoundStyleE2ESI_EENS1_15EpilogueDefaultEEEEEvvEEEEvNT_6ParamsE:
        .type           _ZN7cutlass13device_kernelINS_4gemm6kernel13GemmUniversalIN4cute5tupleIJiiiiEEENS1_10collective13CollectiveMmaINS1_34MainloopSm90TmaGmmaWarpSpecializedILi5ENS5_IJNS4_1CILi1EEESB_SB_EEENS1_35KernelTmaWarpSpecializedCooperativeEEENS5_IJNSA_ILi256EEENSA_ILi64EEESG_EEENS_6half_tENS5_IJSB_llEEESI_NS5_IJlSB_lEEENS4_8TiledMMAINS4_8MMA_AtomIJNS4_4SM904GMMA25MMA_64x64x16_F32F16F16_SSILNSO_5MajorE1ELSQ_0ELNSO_7ScaleInE1ELSR_1EEEEEENS4_6LayoutINS5_IJNSA_ILi2EEESB_SB_EEENS5_IJSB_NSA_ILi0EEESX_EEEEENS5_IJNS4_10UnderscoreES10_S10_EEEEENS4_13SM90_TMA_LOADENS4_14ComposedLayoutINS4_7SwizzleILi3ELi4ELi3EEENS4_18smem_ptr_flag_bitsILi16EEENSU_INS5_IJSG_NSA_ILi8EEEEEENS5_IJSB_SG_EEEEEEEvNS4_8identityES13_NS14_IS16_S18_NSU_INS5_IJS19_SG_EEENS5_IJSG_SB_EEEEEEEvS1E_EENS_8epilogue10collective6detail29Sm90TmaWarpSpecializedAdapterINS1L_15DefaultEpilogueISI_SK_SK_NS1K_6thread17LinearCombinationISI_Li1EffLNS1P_9ScaleType4KindE0ELNS_15FloatRoundStyleE2ESI_EENS1_15EpilogueDefaultEEEEEvvEEEEvNT_6ParamsE,@function
        .size           _ZN7cutlass13device_kernelINS_4gemm6kernel13GemmUniversalIN4cute5tupleIJiiiiEEENS1_10collective13CollectiveMmaINS1_34MainloopSm90TmaGmmaWarpSpecializedILi5ENS5_IJNS4_1CILi1EEESB_SB_EEENS1_35KernelTmaWarpSpecializedCooperativeEEENS5_IJNSA_ILi256EEENSA_ILi64EEESG_EEENS_6half_tENS5_IJSB_llEEESI_NS5_IJlSB_lEEENS4_8TiledMMAINS4_8MMA_AtomIJNS4_4SM904GMMA25MMA_64x64x16_F32F16F16_SSILNSO_5MajorE1ELSQ_0ELNSO_7ScaleInE1ELSR_1EEEEEENS4_6LayoutINS5_IJNSA_ILi2EEESB_SB_EEENS5_IJSB_NSA_ILi0EEESX_EEEEENS5_IJNS4_10UnderscoreES10_S10_EEEEENS4_13SM90_TMA_LOADENS4_14ComposedLayoutINS4_7SwizzleILi3ELi4ELi3EEENS4_18smem_ptr_flag_bitsILi16EEENSU_INS5_IJSG_NSA_ILi8EEEEEENS5_IJSB_SG_EEEEEEEvNS4_8identityES13_NS14_IS16_S18_NSU_INS5_IJS19_SG_EEENS5_IJSG_SB_EEEEEEEvS1E_EENS_8epilogue10collective6detail29Sm90TmaWarpSpecializedAdapterINS1L_15DefaultEpilogueISI_SK_SK_NS1K_6thread17LinearCombinationISI_Li1EffLNS1P_9ScaleType4KindE0ELNS_15FloatRoundStyleE2ESI_EENS1_15EpilogueDefaultEEEEEvvEEEEvNT_6ParamsE,(.L_x_194 - _ZN7cutlass13device_kernelINS_4gemm6kernel13GemmUniversalIN4cute5tupleIJiiiiEEENS1_10collective13CollectiveMmaINS1_34MainloopSm90TmaGmmaWarpSpecializedILi5ENS5_IJNS4_1CILi1EEESB_SB_EEENS1_35KernelTmaWarpSpecializedCooperativeEEENS5_IJNSA_ILi256EEENSA_ILi64EEESG_EEENS_6half_tENS5_IJSB_llEEESI_NS5_IJlSB_lEEENS4_8TiledMMAINS4_8MMA_AtomIJNS4_4SM904GMMA25MMA_64x64x16_F32F16F16_SSILNSO_5MajorE1ELSQ_0ELNSO_7ScaleInE1ELSR_1EEEEEENS4_6LayoutINS5_IJNSA_ILi2EEESB_SB_EEENS5_IJSB_NSA_ILi0EEESX_EEEEENS5_IJNS4_10UnderscoreES10_S10_EEEEENS4_13SM90_TMA_LOADENS4_14ComposedLayoutINS4_7SwizzleILi3ELi4ELi3EEENS4_18smem_ptr_flag_bitsILi16EEENSU_INS5_IJSG_NSA_ILi8EEEEEENS5_IJSB_SG_EEEEEEEvNS4_8identityES13_NS14_IS16_S18_NSU_INS5_IJS19_SG_EEENS5_IJSG_SB_EEEEEEEvS1E_EENS_8epilogue10collective6detail29Sm90TmaWarpSpecializedAdapterINS1L_15DefaultEpilogueISI_SK_SK_NS1K_6thread17LinearCombinationISI_Li1EffLNS1P_9ScaleType4KindE0ELNS_15FloatRoundStyleE2ESI_EENS1_15EpilogueDefaultEEEEEvvEEEEvNT_6ParamsE)
        .other          _ZN7cutlass13device_kernelINS_4gemm6kernel13GemmUniversalIN4cute5tupleIJiiiiEEENS1_10collective13CollectiveMmaINS1_34MainloopSm90TmaGmmaWarpSpecializedILi5ENS5_IJNS4_1CILi1EEESB_SB_EEENS1_35KernelTmaWarpSpecializedCooperativeEEENS5_IJNSA_ILi256EEENSA_ILi64EEESG_EEENS_6half_tENS5_IJSB_llEEESI_NS5_IJlSB_lEEENS4_8TiledMMAINS4_8MMA_AtomIJNS4_4SM904GMMA25MMA_64x64x16_F32F16F16_SSILNSO_5MajorE1ELSQ_0ELNSO_7ScaleInE1ELSR_1EEEEEENS4_6LayoutINS5_IJNSA_ILi2EEESB_SB_EEENS5_IJSB_NSA_ILi0EEESX_EEEEENS5_IJNS4_10UnderscoreES10_S10_EEEEENS4_13SM90_TMA_LOADENS4_14ComposedLayoutINS4_7SwizzleILi3ELi4ELi3EEENS4_18smem_ptr_flag_bitsILi16EEENSU_INS5_IJSG_NSA_ILi8EEEEEENS5_IJSB_SG_EEEEEEEvNS4_8identityES13_NS14_IS16_S18_NSU_INS5_IJS19_SG_EEENS5_IJSG_SB_EEEEEEEvS1E_EENS_8epilogue10collective6detail29Sm90TmaWarpSpecializedAdapterINS1L_15DefaultEpilogueISI_SK_SK_NS1K_6thread17LinearCombinationISI_Li1EffLNS1P_9ScaleType4KindE0ELNS_15FloatRoundStyleE2ESI_EENS1_15EpilogueDefaultEEEEEvvEEEEvNT_6ParamsE,@"STO_CUDA_ENTRY STV_DEFAULT"
_ZN7cutlass13device_kernelINS_4gemm6kernel13GemmUniversalIN4cute5tupleIJiiiiEEENS1_10collective13CollectiveMmaINS1_34MainloopSm90TmaGmmaWarpSpecializedILi5ENS5_IJNS4_1CILi1EEESB_SB_EEENS1_35KernelTmaWarpSpecializedCooperativeEEENS5_IJNSA_ILi256EEENSA_ILi64EEESG_EEENS_6half_tENS5_IJSB_llEEESI_NS5_IJlSB_lEEENS4_8TiledMMAINS4_8MMA_AtomIJNS4_4SM904GMMA25MMA_64x64x16_F32F16F16_SSILNSO_5MajorE1ELSQ_0ELNSO_7ScaleInE1ELSR_1EEEEEENS4_6LayoutINS5_IJNSA_ILi2EEESB_SB_EEENS5_IJSB_NSA_ILi0EEESX_EEEEENS5_IJNS4_10UnderscoreES10_S10_EEEEENS4_13SM90_TMA_LOADENS4_14ComposedLayoutINS4_7SwizzleILi3ELi4ELi3EEENS4_18smem_ptr_flag_bitsILi16EEENSU_INS5_IJSG_NSA_ILi8EEEEEENS5_IJSB_SG_EEEEEEEvNS4_8identityES13_NS14_IS16_S18_NSU_INS5_IJS19_SG_EEENS5_IJSG_SB_EEEEEEEvS1E_EENS_8epilogue10collective6detail29Sm90TmaWarpSpecializedAdapterINS1L_15DefaultEpilogueISI_SK_SK_NS1K_6thread17LinearCombinationISI_Li1EffLNS1P_9ScaleType4KindE0ELNS_15FloatRoundStyleE2ESI_EENS1_15EpilogueDefaultEEEEEvvEEEEvNT_6ParamsE:
[----:B------:R-:W0:Y:S01]  /*0000*/  LDC R1, c[0x0][0x28] ;  /* 0x00000a00ff017b82 */ /* 0x000e220000000800 */
[----:B------:R-:W1:Y:S01]  /*0010*/  S2R R18, SR_TID.X ;  /* 0x0000000000127919 */ /* 0x000e620000002100 */
[----:B------:R-:W-:Y:S01]  /*0020*/  ELECT P0, URZ, PT ;  /* 0x00000000003f782f */ /* 0x000fe20003800000 */
[----:B------:R-:W-:Y:S01]  /*0030*/  BSSY B0, `(.L_x_0) ;  /* 0x000000f000007945 */ /* 0x000fe20003800000 */
[--C-:B-1----:R-:W-:Y:S02]  /*0040*/  SHF.R.U32.HI R0, RZ, 0x5, R18.reuse ;  /* 0x00000005ff007819 */ /* 0x102fe40000011612 */
[----:B------:R-:W-:-:S03]  /*0050*/  SHF.R.U32.HI R22, RZ, 0x7, R18 ;  /* 0x00000007ff167819 */ /* 0x000fc60000011612 */
[----:B------:R-:W1:Y:S04]  /*0060*/  SHFL.IDX PT, R5, R0, RZ, 0x1f ;  /* 0x00001fff00057589 */ /* 0x000e6800000e0000 */
[----:B------:R2:W3:Y:S01]  /*0070*/  SHFL.IDX PT, R8, R22, RZ, 0x1f ;  /* 0x00001fff16087589 */ /* 0x0004e200000e0000 */
[----:B-1----:R-:W-:-:S13]  /*0080*/  ISETP.NE.OR P0, PT, R5, RZ, !P0 ;  /* 0x000000ff0500720c */ /* 0x002fda0004705670 */
[----:B0-23--:R-:W-:Y:S05]  /*0090*/  @P0 BRA `(.L_x_1) ;  /* 0x0000000000200947 */ /* 0x00dfea0003800000 */
[----:B------:R-:W-:Y:S02]  /*00a0*/  ULDC.64 UR4, c[0x0][0x198] ;  /* 0x0000660000047ab9 */ /* 0x000fe40000000a00 */
[----:B------:R-:W-:Y:S02]  /*00b0*/  UIADD3 UR6, UP0, UR4, 0xf0, URZ ;  /* 0x000000f004067890 */ /* 0x000fe4000ff1e03f */
[----:B------:R-:W-:Y:S02]  /*00c0*/  UIADD3 UR4, UP1, UR4, 0x1f0, URZ ;  /* 0x000001f004047890 */ /* 0x000fe4000ff3e03f */
[----:B------:R-:W-:Y:S02]  /*00d0*/  UIADD3.X UR7, URZ, UR5, URZ, UP0, !UPT ;  /* 0x000000053f077290 */ /* 0x000fe400087fe43f */
[----:B------:R-:W-:-:S07]  /*00e0*/  UIADD3.X UR5, URZ, UR5, URZ, UP1, !UPT ;  /* 0x000000053f057290 */ /* 0x000fce0008ffe43f */
[----:B------:R0:W-:Y:S02]  /*00f0*/  UTMACCTL.PF [UR6] ;  /* 0x00000000060079b9 */ /* 0x0001e40008040000 */
[----:B------:R0:W-:Y:S02]  /*0100*/  UTMACCTL.PF [UR4] ;  /* 0x00000000040079b9 */ /* 0x0001e40008040000 */
[----:B0-----:R-:W-:Y:S01]  /*0110*/  NOP ;  /* 0x0000000000007918 */ /* 0x001fe20000000000 */
.L_x_1:
[----:B------:R-:W-:Y:S05]  /*0120*/  BSYNC B0 ;  /* 0x0000000000007941 */ /* 0x000fea0003800000 */
.L_x_0:
[----:B------:R-:W0:Y:S02]  /*0130*/  SHFL.IDX PT, R2, R0, RZ, 0x1f ;  /* 0x00001fff00027589 */ /* 0x000e2400000e0000 */
[----:B0-----:R-:W-:-:S13]  /*0140*/  ISETP.NE.AND P0, PT, R2, RZ, PT ;  /* 0x000000ff0200720c */ /* 0x001fda0003f05270 */
[----:B------:R-:W-:Y:S05]  /*0150*/  @P0 BRA `(.L_x_2) ;  /* 0x0000000000600947 */ /* 0x000fea0003800000 */
[----:B------:R-:W0:Y:S01]  /*0160*/  S2UR UR8, SR_CgaCtaId ;  /* 0x00000000000879c3 */ /* 0x000e220000008800 */
[----:B------:R-:W-:Y:S01]  /*0170*/  UMOV UR4, 0x400 ;  /* 0x0000040000047882 */ /* 0x000fe20000000000 */
[----:B------:R-:W-:Y:S01]  /*0180*/  UMOV UR5, 0x1 ;  /* 0x0000000100057882 */ /* 0x000fe20000000000 */
[----:B------:R-:W-:Y:S01]  /*0190*/  UMOV UR6, 0x100 ;  /* 0x0000010000067882 */ /* 0x000fe20000000000 */
[----:B------:R-:W-:Y:S01]  /*01a0*/  ELECT P0, URZ, PT ;  /* 0x00000000003f782f */ /* 0x000fe20003800000 */
[----:B------:R-:W-:-:S04]  /*01b0*/  UIADD3 UR6, -UR6, 0x100000, URZ ;  /* 0x0010000006067890 */ /* 0x000fc8000fffe13f */
[----:B------:R-:W-:Y:S02]  /*01c0*/  USHF.L.U32 UR7, UR6, 0xb, URZ ;  /* 0x0000000b06077899 */ /* 0x000fe4000800063f */
[----:B------:R-:W-:Y:S02]  /*01d0*/  USHF.L.U32 UR6, UR6, 0x1, URZ ;  /* 0x0000000106067899 */ /* 0x000fe4000800063f */
[----:B0-----:R-:W-:Y:S02]  /*01e0*/  ULEA UR8, UR8, UR4, 0x18 ;  /* 0x0000000408087291 */ /* 0x001fe4000f8ec03f */
[----:B------:R-:W-:-:S04]  /*01f0*/  UIADD3 UR4, -UR5, 0x100000, URZ ;  /* 0x0010000005047890 */ /* 0x000fc8000fffe13f */
[----:B------:R-:W-:Y:S02]  /*0200*/  USHF.L.U32 UR5, UR4, 0xb, URZ ;  /* 0x0000000b04057899 */ /* 0x000fe4000800063f */
[----:B------:R-:W-:Y:S01]  /*0210*/  USHF.L.U32 UR4, UR4, 0x1, URZ ;  /* 0x0000000104047899 */ /* 0x000fe2000800063f */
[----:B------:R-:W0:Y:S11]  /*0220*/  FENCE.VIEW.ASYNC.S ;  /* 0x00000000000073c6 */ /* 0x000e360000000000 */
[----:B0-----:R0:W1:Y:S01]  /*0230*/  SYNCS.EXCH.64 URZ, [UR8], UR4 ;  /* 0x00000004083f75b2 */ /* 0x0010620008000100 */
[----:B------:R0:W2:Y:S01]  /*0240*/  SYNCS.EXCH.64 URZ, [UR8+0x28], UR6 ;  /* 0x00002806083f75b2 */ /* 0x0000a20008000100 */
[----:B------:R0:W3:Y:S01]  /*0250*/  SYNCS.EXCH.64 URZ, [UR8+0x8], UR4 ;  /* 0x00000804083f75b2 */ /* 0x0000e20008000100 */
[----:B------:R0:W4:Y:S01]  /*0260*/  SYNCS.EXCH.64 URZ, [UR8+0x30], UR6 ;  /* 0x00003006083f75b2 */ /* 0x0001220008000100 */
[----:B------:R0:W0:Y:S01]  /*0270*/  SYNCS.EXCH.64 URZ, [UR8+0x10], UR4 ;  /* 0x00001004083f75b2 */ /* 0x0000220008000100 */
[----:B------:R0:W0:Y:S01]  /*0280*/  SYNCS.EXCH.64 URZ, [UR8+0x38], UR6 ;  /* 0x00003806083f75b2 */ /* 0x0000220008000100 */
[----:B------:R0:W0:Y:S01]  /*0290*/  SYNCS.EXCH.64 URZ, [UR8+0x18], UR4 ;  /* 0x00001804083f75b2 */ /* 0x0000220008000100 */
[----:B------:R0:W0:Y:S01]  /*02a0*/  SYNCS.EXCH.64 URZ, [UR8+0x40], UR6 ;  /* 0x00004006083f75b2 */ /* 0x0000220008000100 */
[----:B------:R0:W0:Y:S01]  /*02b0*/  SYNCS.EXCH.64 URZ, [UR8+0x20], UR4 ;  /* 0x00002004083f75b2 */ /* 0x0000220008000100 */
[----:B------:R0:W0:Y:S01]  /*02c0*/  SYNCS.EXCH.64 URZ, [UR8+0x48], UR6 ;  /* 0x00004806083f75b2 */ /* 0x0000220008000100 */
[----:B------:R-:W-:Y:S01]  /*02d0*/  NOP ;  /* 0x0000000000007918 */ /* 0x000fe20000000000 */
.L_x_2:
[----:B------:R-:W5:Y:S01]  /*02e0*/  SHFL.IDX PT, R0, R0, RZ, 0x1f ;  /* 0x00001fff00007589 */ /* 0x000f6200000e0000 */
[----:B------:R-:W1:Y:S01]  /*02f0*/  LDC R2, c[0x0][0x65c] ;  /* 0x00019700ff027b82 */ /* 0x000e620000000800 */
[----:B------:R-:W-:Y:S02]  /*0300*/  ELECT P0, URZ, PT ;  /* 0x00000000003f782f */ /* 0x000fe40003800000 */
[----:B------:R-:W-:Y:S01]  /*0310*/  LOP3.LUT R6, R6, 0xfffff7ff, RZ, 0xc0, !PT ;  /* 0xfffff7ff06067812 */ /* 0x000fe200078ec0ff */
[----:B------:R-:W2:Y:S01]  /*0320*/  S2R R3, SR_CTAID.Y ;  /* 0x0000000000037919 */ /* 0x000ea20000002600 */
[----:B0-----:R-:W-:Y:S01]  /*0330*/  UMOV UR4, 0x20 ;  /* 0x0000002000047882 */ /* 0x001fe20000000000 */
[----:B------:R-:W-:Y:S01]  /*0340*/  ISETP.NE.AND P2, PT, R8, RZ, PT ;  /* 0x000000ff0800720c */ /* 0x000fe20003f45270 */
[----:B------:R-:W-:Y:S01]  /*0350*/  NOP ;  /* 0x0000000000007918 */ /* 0x000fe20000000000 */
[----:B------:R-:W0:Y:S01]  /*0360*/  S2R R4, SR_CTAID.X ;  /* 0x0000000000047919 */ /* 0x000e220000002500 */
[----:B------:R-:W-:Y:S01]  /*0370*/  NOP ;  /* 0x0000000000007918 */ /* 0x000fe20000000000 */
[----:B-----5:R-:W-:-:S02]  /*0380*/  ISETP.NE.OR P0, PT, R0, RZ, !P0 ;  /* 0x000000ff0000720c */ /* 0x020fc40004705670 */
[----:B-1----:R-:W-:-:S11]  /*0390*/  ISETP.NE.AND P3, PT, R2, 0x1, PT ;  /* 0x000000010200780c */ /* 0x002fd60003f65270 */
[----:B------:R-:W-:Y:S01]  /*03a0*/  VOTEU.ALL UP0, P0 ;  /* 0x00000000003f7886 */ /* 0x000fe20000000000 */
[----:B------:R-:W-:Y:S01]  /*03b0*/  VOTEU.ALL UP1, P0 ;  /* 0x00000000003f7886 */ /* 0x000fe20000020000 */
[----:B------:R-:W-:Y:S01]  /*03c0*/  @P3 LOP3.LUT R6, R6, 0x800, RZ, 0xfc, !PT ;  /* 0x0000080006063812 */ /* 0x000fe200078efcff */
[----:B------:R-:W0:Y:S01]  /*03d0*/  @P3 LDC R17, c[0x0][0x10] ;  /* 0x00000400ff113b82 */ /* 0x000e220000000800 */
[----:B------:R-:W-:Y:S01]  /*03e0*/  SHF.R.S32.HI R6, RZ, 0x1f, R5 ;  /* 0x0000001fff067819 */ /* 0x000fe20000011405 */
[----:B------:R-:W-:Y:S01]  /*03f0*/  @!UP0 UMOV UR6, 0x400 ;  /* 0x0000040000068882 */ /* 0x000fe20000000000 */
[----:B------:R-:W-:-:S04]  /*0400*/  @!UP0 UIADD3 UR4, -UR4, 0x100000, URZ ;  /* 0x0010000004048890 */ /* 0x000fc8000fffe13f */
[----:B------:R-:W-:Y:S02]  /*0410*/  @!UP0 USHF.L.U32 UR5, UR4, 0xb, URZ ;  /* 0x0000000b04058899 */ /* 0x000fe4000800063f */
[----:B------:R-:W-:Y:S01]  /*0420*/  @!UP0 USHF.L.U32 UR4, UR4, 0x1, URZ ;  /* 0x0000000104048899 */ /* 0x000fe2000800063f */
[----:B------:R-:W-:Y:S01]  /*0430*/  @P3 IMAD.MOV.U32 R7, RZ, RZ, RZ ;  /* 0x000000ffff073224 */ /* 0x000fe200078e00ff */
[----:B------:R-:W-:Y:S01]  /*0440*/  LEA.HI R6, R6, R5, RZ, 0x2 ;  /* 0x0000000506067211 */ /* 0x000fe200078f10ff */
[----:B------:R-:W-:Y:S01]  /*0450*/  @P3 IMAD.MOV.U32 R11, RZ, RZ, RZ ;  /* 0x000000ffff0b3224 */ /* 0x000fe200078e00ff */
[----:B------:R-:W1:Y:S02]  /*0460*/  @!UP0 S2UR UR7, SR_CgaCtaId ;  /* 0x00000000000789c3 */ /* 0x000e640000008800 */
[----:B------:R-:W-:Y:S01]  /*0470*/  LOP3.LUT R0, R6, 0xfffffffc, RZ, 0xc0, !PT ;  /* 0xfffffffc06007812 */ /* 0x000fe200078ec0ff */
[----:B--2---:R-:W-:-:S04]  /*0480*/  @P3 IMAD.MOV.U32 R6, RZ, RZ, R3 ;  /* 0x000000ffff063224 */ /* 0x004fc800078e0003 */
[----:B------:R-:W-:Y:S01]  /*0490*/  IMAD.IADD R0, R5, 0x1, -R0 ;  /* 0x0000000105007824 */ /* 0x000fe200078e0a00 */
[----:B------:R-:W2:Y:S01]  /*04a0*/  @!P3 LDC R9, c[0x0][0xc] ;  /* 0x00000300ff09bb82 */ /* 0x000ea20000000800 */
[----:B------:R-:W-:Y:S02]  /*04b0*/  IMAD.MOV.U32 R5, RZ, RZ, RZ ;  /* 0x000000ffff057224 */ /* 0x000fe400078e00ff */
[----:B0-----:R-:W-:-:S04]  /*04c0*/  @P3 IMAD.WIDE.U32 R16, R4, R17, R6 ;  /* 0x0000001104103225 */ /* 0x001fc800078e0006 */
[----:B------:R-:W-:Y:S01]  /*04d0*/  @P3 IMAD.IADD R17, R17, 0x1, R11 ;  /* 0x0000000111113824 */ /* 0x000fe200078e020b */
[----:B-1----:R-:W-:Y:S01]  /*04e0*/  @!UP0 ULEA UR6, UR7, UR6, 0x18 ;  /* 0x0000000607068291 */ /* 0x002fe2000f8ec03f */
[----:B------:R-:W-:Y:S01]  /*04f0*/  VOTEU.ALL UP0, P0 ;  /* 0x00000000003f7886 */ /* 0x000fe20000000000 */
[----:B------:R-:W-:-:S04]  /*0500*/  ISETP.NE.AND P0, PT, R0, 0x3, PT ;  /* 0x000000030000780c */ /* 0x000fc80003f05270 */
[----:B------:R-:W-:Y:S01]  /*0510*/  ISETP.EQ.OR P0, PT, R0, RZ, !P0 ;  /* 0x000000ff0000720c */ /* 0x000fe20004702670 */
[----:B--2---:R-:W-:-:S03]  /*0520*/  @!P3 IMAD.WIDE.U32 R6, R9, R3, R4 ;  /* 0x000000030906b225 */ /* 0x004fc600078e0004 */
[C---:B------:R-:W-:Y:S01]  /*0530*/  ISETP.EQ.AND P0, PT, R8.reuse, RZ, P0 ;  /* 0x000000ff0800720c */ /* 0x040fe20000702270 */
[----:B------:R-:W-:Y:S01]  /*0540*/  VIADD R8, R8, 0xffffffff ;  /* 0xffffffff08087836 */ /* 0x000fe20000000000 */
[----:B------:R-:W0:Y:S02]  /*0550*/  FENCE.VIEW.ASYNC.S ;  /* 0x00000000000073c6 */ /* 0x000e240000000000 */
[----:B0-----:R0:W3:Y:S01]  /*0560*/  @!UP0 SYNCS.EXCH.64 URZ, [UR6+0x60], UR4 ;  /* 0x00006004063f85b2 */ /* 0x0010e20008000100 */
[----:B------:R-:W-:Y:S01]  /*0570*/  @!P3 IMAD.MOV.U32 R16, RZ, RZ, R6 ;  /* 0x000000ffff10b224 */ /* 0x000fe200078e0006 */
[----:B------:R-:W-:Y:S01]  /*0580*/  SEL R19, RZ, 0x1, !P0 ;  /* 0x00000001ff137807 */ /* 0x000fe20004000000 */
[----:B------:R-:W-:Y:S01]  /*0590*/  @!P3 IMAD.MOV.U32 R17, RZ, RZ, R7 ;  /* 0x000000ffff11b224 */ /* 0x000fe200078e0007 */
[----:B------:R-:W-:-:S04]  /*05a0*/  ISETP.GE.U32.AND P1, PT, R8, 0x2, PT ;  /* 0x000000020800780c */ /* 0x000fc80003f26070 */
[----:B------:R-:W-:Y:S01]  /*05b0*/  SEL R19, R19, 0x2, P1 ;  /* 0x0000000213137807 */ /* 0x000fe20000800000 */
[----:B------:R0:W3:Y:S01]  /*05c0*/  @!UP1 SYNCS.EXCH.64 URZ, [UR6+0x68], UR4 ;  /* 0x00006804063f95b2 */ /* 0x0000e20008000100 */
[----:B------:R-:W-:Y:S01]  /*05d0*/  NOP ;  /* 0x0000000000007918 */ /* 0x000fe20000000000 */
[----:B---34-:R-:W-:Y:S06]  /*05e0*/  BAR.SYNC.DEFER_BLOCKING 0x0 ;  /* 0x0000000000007b1d */ /* 0x018fec0000010000 */
[----:B------:R-:W-:Y:S05]  /*05f0*/  @!P2 BRA `(.L_x_3) ;  /* 0x0000006c00b0a947 */ /* 0x000fea0003800000 */
[----:B------:R-:W-:-:S13]  /*0600*/  ISETP.GT.U32.AND P0, PT, R8, 0x1, PT ;  /* 0x000000010800780c */ /* 0x000fda0003f04070 */
[----:B0-----:R-:W-:Y:S05]  /*0610*/  @P0 EXIT ;  /* 0x000000000000094d */ /* 0x001fea0003800000 */
[----:B------:R-:W-:Y:S01]  /*0620*/  ULDC.64 UR4, c[0x0][0x650] ;  /* 0x0001940000047ab9 */ /* 0x000fe20000000a00 */
[----:B------:R-:W-:Y:S01]  /*0630*/  PRMT R0, RZ, 0x7610, R0 ;  /* 0x00007610ff007816 */ /* 0x000fe20000000000 */
[----:B------:R-:W-:Y:S01]  /*0640*/  IMAD.MOV.U32 R94, RZ, RZ, -0x1 ;  /* 0xffffffffff5e7424 */ /* 0x000fe200078e00ff */
[----:B------:R-:W-:Y:S01]  /*0650*/  ISETP.GE.U32.AND P0, PT, R16, UR4, PT ;  /* 0x0000000410007c0c */ /* 0x000fe2000bf06070 */
[----:B------:R-:W-:Y:S02]  /*0660*/  IMAD.MOV.U32 R90, RZ, RZ, -0x1 ;  /* 0xffffffffff5a7424 */ /* 0x000fe400078e00ff */
[----:B------:R-:W-:Y:S01]  /*0670*/  IMAD.MOV.U32 R23, RZ, RZ, -0x1 ;  /* 0xffffffffff177424 */ /* 0x000fe200078e00ff */
[----:B------:R-:W-:-:S13]  /*0680*/  ISETP.GE.U32.AND.EX P0, PT, R17, UR5, PT, P0 ;  /* 0x0000000511007c0c */ /* 0x000fda000bf06100 */
[----:B------:R-:W-:Y:S05]  /*0690*/  @P0 BRA `(.L_x_4) ;  /* 0x0000000400540947 */ /* 0x000fea0003800000 */
[----:B------:R-:W0:Y:S01]  /*06a0*/  LDC.64 R14, c[0x0][0x628] ;  /* 0x00018a00ff0e7b82 */ /* 0x000e220000000a00 */
[----:B------:R-:W-:Y:S02]  /*06b0*/  IMAD.MOV.U32 R6, RZ, RZ, R16 ;  /* 0x000000ffff067224 */ /* 0x000fe400078e0010 */
[----:B------:R-:W-:-:S05]  /*06c0*/  IMAD.MOV.U32 R7, RZ, RZ, R17 ;  /* 0x000000ffff077224 */ /* 0x000fca00078e0011 */
[----:B------:R-:W1:Y:S08]  /*06d0*/  LDC R0, c[0x0][0x630] ;  /* 0x00018c00ff007b82 */ /* 0x000e700000000800 */
[----:B------:R-:W2:Y:S01]  /*06e0*/  LDC.64 R20, c[0x0][0x620] ;  /* 0x00018800ff147b82 */ /* 0x000ea20000000a00 */
[----:B0-----:R-:W-:-:S04]  /*06f0*/  ISETP.NE.U32.AND P0, PT, R14, RZ, PT ;  /* 0x000000ff0e00720c */ /* 0x001fc80003f05070 */
[----:B------:R-:W-:-:S13]  /*0700*/  ISETP.NE.AND.EX P0, PT, R15, RZ, PT, P0 ;  /* 0x000000ff0f00720c */ /* 0x000fda0003f05300 */
[----:B-12---:R-:W-:Y:S05]  /*0710*/  @!P0 BRA `(.L_x_5) ;  /* 0x0000000000288947 */ /* 0x006fea0003800000 */
[----:B------:R-:W0:Y:S02]  /*0720*/  LDC R11, c[0x0][0x634] ;  /* 0x00018d00ff0b7b82 */ /* 0x000e240000000800 */
[----:B0-----:R-:W-:-:S05]  /*0730*/  IADD3 R11, P0, R16, R11, RZ ;  /* 0x0000000b100b7210 */ /* 0x001fca0007f1e0ff */
[----:B------:R-:W-:-:S04]  /*0740*/  IMAD.X R13, RZ, RZ, R17, P0 ;  /* 0x000000ffff0d7224 */ /* 0x000fc800000e0611 */
[----:B------:R-:W-:-:S04]  /*0750*/  IMAD.WIDE.U32 R6, R13, R14, RZ ;  /* 0x0000000e0d067225 */ /* 0x000fc800078e00ff */
[----:B------:R-:W-:-:S04]  /*0760*/  IMAD.WIDE.U32 R8, P0, R11, R15, R6 ;  /* 0x0000000f0b087225 */ /* 0x000fc80007800006 */
[----:B------:R-:W-:-:S04]  /*0770*/  IMAD.WIDE.U32 R6, R11, R14, RZ ;  /* 0x0000000e0b067225 */ /* 0x000fc800078e00ff */
[----:B------:R-:W-:Y:S01]  /*0780*/  IMAD.X R11, RZ, RZ, RZ, P0 ;  /* 0x000000ffff0b7224 */ /* 0x000fe200000e06ff */
[----:B------:R-:W-:Y:S01]  /*0790*/  IADD3 RZ, P0, R7, R8, RZ ;  /* 0x0000000807ff7210 */ /* 0x000fe20007f1e0ff */
[----:B------:R-:W-:-:S04]  /*07a0*/  IMAD.MOV.U32 R10, RZ, RZ, R9 ;  /* 0x000000ffff0a7224 */ /* 0x000fc800078e0009 */
[----:B------:R-:W-:-:S08]  /*07b0*/  IMAD.WIDE.U32.X R6, R13, R15, R10, P0 ;  /* 0x0000000f0d067225 */ /* 0x000fd000000e040a */
.L_x_5:
[-CC-:B------:R-:W-:Y:S01]  /*07c0*/  SHF.R.U64 R23, R6, R0.reuse, R7.reuse ;  /* 0x0000000006177219 */ /* 0x180fe20000001207 */
[----:B------:R-:W0:Y:S01]  /*07d0*/  LDC R10, c[0x0][0x618] ;  /* 0x00018600ff0a7b82 */ /* 0x000e220000000800 */
[----:B------:R-:W-:Y:S01]  /*07e0*/  SHF.R.U32.HI R5, RZ, R0, R7 ;  /* 0x00000000ff057219 */ /* 0x000fe20000011607 */
[----:B------:R-:W-:Y:S01]  /*07f0*/  ULDC UR4, c[0x0][0x150] ;  /* 0x0000540000047ab9 */ /* 0x000fe20000000800 */
[----:B------:R-:W-:Y:S02]  /*0800*/  IADD3 R9, P0, RZ, -R23, RZ ;  /* 0x80000017ff097210 */ /* 0x000fe40007f1e0ff */
[----:B------:R-:W-:-:S03]  /*0810*/  I2FP.F32.U32 R0, R4 ;  /* 0x0000000400007245 */ /* 0x000fc60000201000 */
[----:B------:R-:W1:Y:S01]  /*0820*/  LDC.64 R28, c[0x0][0x640] ;  /* 0x00019000ff1c7b82 */ /* 0x000e620000000a00 */
[----:B------:R-:W-:Y:S02]  /*0830*/  IMAD.X R11, RZ, RZ, ~R5, P0 ;  /* 0x000000ffff0b7224 */ /* 0x000fe400000e0e05 */
[----:B------:R-:W-:Y:S01]  /*0840*/  FMUL R0, R0, UR4 ;  /* 0x0000000400007c20 */ /* 0x000fe20008400000 */
[----:B------:R-:W-:Y:S01]  /*0850*/  IMAD.WIDE.U32 R6, R9, R20, R16 ;  /* 0x0000001409067225 */ /* 0x000fe200078e0010 */
[----:B------:R-:W-:-:S03]  /*0860*/  ULDC UR4, c[0x0][0x154] ;  /* 0x0000550000047ab9 */ /* 0x000fc60000000800 */
[----:B------:R-:W-:Y:S01]  /*0870*/  IMAD R8, R11, R20, RZ ;  /* 0x000000140b087224 */ /* 0x000fe200078e02ff */
[----:B------:R-:W2:Y:S01]  /*0880*/  LDC R5, c[0x0][0x144] ;  /* 0x00005100ff057b82 */ /* 0x000ea20000000800 */
[----:B------:R-:W3:Y:S02]  /*0890*/  F2I.U32.TRUNC.NTZ R0, R0 ;  /* 0x0000000000007305 */ /* 0x000ee4000020f000 */
[----:B------:R-:W-:-:S04]  /*08a0*/  IMAD R9, R9, R21, R8 ;  /* 0x0000001509097224 */ /* 0x000fc800078e0208 */
[----:B------:R-:W-:Y:S01]  /*08b0*/  IMAD.IADD R7, R7, 0x1, R9 ;  /* 0x0000000107077824 */ /* 0x000fe200078e0209 */
[----:B------:R-:W4:Y:S01]  /*08c0*/  LDC R12, c[0x0][0x608] ;  /* 0x00018200ff0c7b82 */ /* 0x000f220000000800 */
[----:B------:R-:W-:-:S03]  /*08d0*/  IMAD.MOV.U32 R9, RZ, RZ, -0x1 ;  /* 0xffffffffff097424 */ /* 0x000fc600078e00ff */
[-CC-:B0-----:R-:W-:Y:S02]  /*08e0*/  SHF.R.U64 R20, R6, R10.reuse, R7.reuse ;  /* 0x0000000a06147219 */ /* 0x181fe40000001207 */
[----:B------:R-:W-:Y:S02]  /*08f0*/  I2FP.F32.U32 R6, R3 ;  /* 0x0000000300067245 */ /* 0x000fe40000201000 */
[----:B------:R-:W0:Y:S01]  /*0900*/  LDC R26, c[0x0][0x658] ;  /* 0x00019600ff1a7b82 */ /* 0x000e220000000800 */
[----:B-1----:R-:W-:Y:S01]  /*0910*/  ISETP.NE.U32.AND P0, PT, R28, RZ, PT ;  /* 0x000000ff1c00720c */ /* 0x002fe20003f05070 */
[----:B---3--:R-:W-:Y:S01]  /*0920*/  IMAD.MOV R8, RZ, RZ, -R0 ;  /* 0x000000ffff087224 */ /* 0x008fe200078e0a00 */
[----:B------:R-:W-:Y:S01]  /*0930*/  SHF.R.U32.HI R7, RZ, R10, R7 ;  /* 0x0000000aff077219 */ /* 0x000fe20000011607 */
[----:B------:R-:W-:Y:S01]  /*0940*/  FMUL R6, R6, UR4 ;  /* 0x0000000406067c20 */ /* 0x000fe20008400000 */
[----:B------:R-:W-:-:S03]  /*0950*/  ISETP.NE.AND.EX P0, PT, R29, RZ, PT, P0 ;  /* 0x000000ff1d00720c */ /* 0x000fc60003f05300 */
[----:B------:R-:W1:Y:S01]  /*0960*/  LDC R14, c[0x0][0x148] ;  /* 0x00005200ff0e7b82 */ /* 0x000e620000000800 */
[----:B--2---:R-:W-:-:S07]  /*0970*/  IMAD R0, R5, R8, R4 ;  /* 0x0000000805007224 */ /* 0x004fce00078e0204 */
[----:B------:R-:W2:Y:S01]  /*0980*/  LDC R24, c[0x0][0x600] ;  /* 0x00018000ff187b82 */ /* 0x000ea20000000800 */
[-CC-:B----4-:R-:W-:Y:S02]  /*0990*/  SHF.R.U64 R30, R20, R12.reuse, R7.reuse ;  /* 0x0000000c141e7219 */ /* 0x190fe40000001207 */
[----:B------:R-:W-:Y:S01]  /*09a0*/  SHF.R.U32.HI R5, RZ, R12, R7 ;  /* 0x0000000cff057219 */ /* 0x000fe20000011607 */
[----:B------:R-:W-:Y:S01]  /*09b0*/  IMAD.MOV.U32 R7, RZ, RZ, 0x1 ;  /* 0x00000001ff077424 */ /* 0x000fe200078e00ff */
[----:B------:R3:W4:Y:S03]  /*09c0*/  F2I.U32.TRUNC.NTZ R12, R6 ;  /* 0x00000006000c7305 */ /* 0x000726000020f000 */
[----:B------:R-:W1:Y:S01]  /*09d0*/  LDC R15, c[0x0][0x648] ;  /* 0x00019200ff0f7b82 */ /* 0x000e620000000800 */
[-C--:B0-----:R-:W-:Y:S02]  /*09e0*/  SHF.L.U32 R4, R9, R26.reuse, RZ ;  /* 0x0000001a09047219 */ /* 0x081fe400000006ff */
[----:B------:R-:W-:-:S02]  /*09f0*/  SHF.R.U64 R32, R30, R26, R5 ;  /* 0x0000001a1e207219 */ /* 0x000fc40000001205 */
[----:B------:R-:W-:Y:S02]  /*0a00*/  LOP3.LUT R11, RZ, R4, RZ, 0x33, !PT ;  /* 0x00000004ff0b7212 */ /* 0x000fe400078e33ff */
[-C--:B------:R-:W-:Y:S01]  /*0a10*/  SHF.R.U32.HI R5, RZ, R26.reuse, R5 ;  /* 0x0000001aff057219 */ /* 0x080fe20000011605 */
[----:B------:R-:W0:Y:S01]  /*0a20*/  LDC R21, c[0x0][0x638] ;  /* 0x00018e00ff157b82 */ /* 0x000e220000000800 */
[----:B------:R-:W-:Y:S01]  /*0a30*/  SHF.L.U32 R10, R7, R26, RZ ;  /* 0x0000001a070a7219 */ /* 0x000fe200000006ff */
[----:B------:R-:W-:-:S06]  /*0a40*/  IMAD.MOV.U32 R4, RZ, RZ, R32 ;  /* 0x000000ffff047224 */ /* 0x000fcc00078e0020 */
[----:B------:R-:W0:Y:S01]  /*0a50*/  LDC R94, c[0x0][0x610] ;  /* 0x00018400ff5e7b82 */ /* 0x000e220000000800 */
[----:B---34-:R-:W-:Y:S05]  /*0a60*/  @!P0 BRA `(.L_x_6) ;  /* 0x0000000000288947 */ /* 0x018fea0003800000 */
[----:B------:R-:W3:Y:S02]  /*0a70*/  LDC R9, c[0x0][0x64c] ;  /* 0x00019300ff097b82 */ /* 0x000ee40000000800 */
[----:B---3--:R-:W-:-:S05]  /*0a80*/  IADD3 R9, P0, R32, R9, RZ ;  /* 0x0000000920097210 */ /* 0x008fca0007f1e0ff */
        /* <DEDUP_REMOVED lines=8> */
.L_x_6:
[----:B-1----:R-:W-:Y:S01]  /*0b10*/  SHF.R.U64 R4, R4, R15, R5 ;  /* 0x0000000f04047219 */ /* 0x002fe20000001205 */
[----:B--2---:R-:W-:Y:S01]  /*0b20*/  VIADD R5, R24, 0xffffffff ;  /* 0xffffffff18057836 */ /* 0x004fe20000000000 */
[----:B------:R-:W-:Y:S01]  /*0b30*/  LOP3.LUT R11, R30, R11, RZ, 0xc0, !PT ;  /* 0x0000000b1e0b7212 */ /* 0x000fe200078ec0ff */
[----:B------:R-:W-:Y:S02]  /*0b40*/  IMAD.MOV R12, RZ, RZ, -R12 ;  /* 0x000000ffff0c7224 */ /* 0x000fe400078e0a0c */
[----:B------:R-:W-:Y:S01]  /*0b50*/  IMAD.MOV R6, RZ, RZ, -R4 ;  /* 0x000000ffff067224 */ /* 0x000fe200078e0a04 */
[----:B------:R-:W-:Y:S01]  /*0b60*/  LOP3.LUT R5, R20, R5, RZ, 0xc0, !PT ;  /* 0x0000000514057212 */ /* 0x000fe200078ec0ff */
[----:B------:R-:W-:Y:S02]  /*0b70*/  @P3 IMAD R0, R14, R12, R3 ;  /* 0x0000000c0e003224 */ /* 0x000fe400078e0203 */
[----:B------:R-:W-:Y:S02]  /*0b80*/  IMAD R11, R10, R4, R11 ;  /* 0x000000040a0b7224 */ /* 0x000fe400078e020b */
[----:B0-----:R-:W-:-:S02]  /*0b90*/  IMAD R3, R6, R21, R32 ;  /* 0x0000001506037224 */ /* 0x001fc400078e0220 */
[----:B------:R-:W-:Y:S02]  /*0ba0*/  IMAD R94, R11, R94, R0 ;  /* 0x0000005e0b5e7224 */ /* 0x000fe400078e0200 */
[----:B------:R-:W-:Y:S02]  /*0bb0*/  IMAD R3, R3, R24, R5 ;  /* 0x0000001803037224 */ /* 0x000fe400078e0205 */
[----:B------:R-:W-:-:S03]  /*0bc0*/  IMAD.MOV.U32 R0, RZ, RZ, 0x1 ;  /* 0x00000001ff007424 */ /* 0x000fc600078e00ff */
[----:B------:R-:W-:Y:S02]  /*0bd0*/  SEL R90, R3, R94, !P3 ;  /* 0x0000005e035a7207 */ /* 0x000fe40005800000 */
[----:B------:R-:W-:-:S07]  /*0be0*/  SEL R94, R94, R3, !P3 ;  /* 0x000000035e5e7207 */ /* 0x000fce0005800000 */
.L_x_4:
[----:B------:R-:W-:-:S08]  /*0bf0*/  NOP ;  /* 0x0000000000007918 */ /* 0x000fd00000000000 */
[----:B------:R-:W0:Y:S02]  /*0c00*/  USETMAXREG.TRY_ALLOC.CTAPOOL UP0, 0xe8 ;  /* 0x000000e8000079c8 */ /* 0x000e240008000600 */
[----:B0-----:R-:W-:-:S13]  /*0c10*/  PLOP3.LUT P0, PT, PT, PT, UP0, 0x80, 0x0 ;  /* 0x000000000000781c */ /* 0x001fda0003f0f008 */
[----:B------:R-:W-:Y:S05]  /*0c20*/  @!P0 BRA `(.L_x_4) ;  /* 0xfffffffc00f08947 */ /* 0x000fea000383ffff */
[----:B------:R-:W-:Y:S01]  /*0c30*/  ULDC.64 UR4, c[0x0][0x598] ;  /* 0x0001660000047ab9 */ /* 0x000fe20000000a00 */
[----:B------:R-:W-:Y:S01]  /*0c40*/  ULDC.64 UR36, c[0x0][0x208] ;  /* 0x0000820000247ab9 */ /* 0x000fe20000000a00 */
[----:B------:R-:W-:-:S04]  /*0c50*/  ISETP.NE.U32.AND P0, PT, RZ, UR4, PT ;  /* 0x00000004ff007c0c */ /* 0x000fc8000bf05070 */
[----:B------:R-:W-:-:S13]  /*0c60*/  ISETP.NE.AND.EX P0, PT, RZ, UR5, PT, P0 ;  /* 0x00000005ff007c0c */ /* 0x000fda000bf05300 */
[----:B------:R-:W-:Y:S05]  /*0c70*/  @!P0 BRA `(.L_x_7) ;  /* 0x00000000001c8947 */ /* 0x000fea0003800000 */
[----:B------:R-:W0:Y:S02]  /*0c80*/  LDC.64 R4, c[0x0][0x598] ;  /* 0x00016600ff047b82 */ /* 0x000e240000000a00 */
[----:B0-----:R-:W2:Y:S02]  /*0c90*/  LDG.E.64 R4, desc[UR36][R4.64] ;  /* 0x0000002404047981 */ /* 0x001ea4000c1e1b00 */
[----:B--2---:R-:W-:-:S04]  /*0ca0*/  ISETP.NE.U32.AND P0, PT, R4, RZ, PT ;  /* 0x000000ff0400720c */ /* 0x004fc80003f05070 */
[----:B------:R-:W-:-:S13]  /*0cb0*/  ISETP.NE.AND.EX P0, PT, R5, RZ, PT, P0 ;  /* 0x000000ff0500720c */ /* 0x000fda0003f05300 */
[----:B------:R-:W-:Y:S05]  /*0cc0*/  @!P0 BRA `(.L_x_7) ;  /* 0x0000000000088947 */ /* 0x000fea0003800000 */
[----:B------:R0:W5:Y:S01]  /*0cd0*/  LD.E R88, desc[UR36][R4.64] ;  /* 0x0000002404587980 */ /* 0x000162000c101900 */
[----:B------:R-:W-:Y:S05]  /*0ce0*/  BRA `(.L_x_8) ;  /* 0x0000000000247947 */ /* 0x000fea0003800000 */
.L_x_7:
[----:B------:R-:W-:Y:S02]  /*0cf0*/  ULDC.64 UR4, c[0x0][0x588] ;  /* 0x0001620000047ab9 */ /* 0x000fe40000000a00 */
[----:B------:R-:W-:-:S04]  /*0d00*/  ISETP.NE.U32.AND P0, PT, RZ, UR4, PT ;  /* 0x00000004ff007c0c */ /* 0x000fc8000bf05070 */
[----:B------:R-:W-:-:S13]  /*0d10*/  ISETP.NE.AND.EX P0, PT, RZ, UR5, PT, P0 ;  /* 0x00000005ff007c0c */ /* 0x000fda000bf05300 */
[----:B------:R-:W-:Y:S05]  /*0d20*/  @!P0 BRA `(.L_x_9) ;  /* 0x00000000000c8947 */ /* 0x000fea0003800000 */
[----:B------:R-:W0:Y:S02]  /*0d30*/  LDC.64 R88, c[0x0][0x588] ;  /* 0x00016200ff587b82 */ /* 0x000e240000000a00 */
[----:B0-----:R1:W5:Y:S01]  /*0d40*/  LDG.E R88, desc[UR36][R88.64] ;  /* 0x0000002458587981 */ /* 0x001362000c1e1900 */
[----:B------:R-:W-:Y:S05]  /*0d50*/  BRA `(.L_x_8) ;  /* 0x0000000000087947 */ /* 0x000fea0003800000 */
.L_x_9:
[----:B------:R-:W-:Y:S02]  /*0d60*/  ULDC UR4, c[0x0][0x580] ;  /* 0x0001600000047ab9 */ /* 0x000fe40000000800 */
[----:B------:R-:W-:-:S07]  /*0d70*/  IMAD.U32 R88, RZ, RZ, UR4 ;  /* 0x00000004ff587e24 */ /* 0x000fce000f8e00ff */
.L_x_8:
[----:B------:R-:W-:Y:S02]  /*0d80*/  ULDC.64 UR4, c[0x0][0x5a0] ;  /* 0x0001680000047ab9 */ /* 0x000fe40000000a00 */
[----:B------:R-:W-:-:S04]  /*0d90*/  ISETP.NE.U32.AND P0, PT, RZ, UR4, PT ;  /* 0x00000004ff007c0c */ /* 0x000fc8000bf05070 */
[----:B------:R-:W-:-:S13]  /*0da0*/  ISETP.NE.AND.EX P0, PT, RZ, UR5, PT, P0 ;  /* 0x00000005ff007c0c */ /* 0x000fda000bf05300 */
[----:B------:R-:W-:Y:S05]  /*0db0*/  @!P0 BRA `(.L_x_10) ;  /* 0x00000000001c8947 */ /* 0x000fea0003800000 */
[----:B0-----:R-:W0:Y:S02]  /*0dc0*/  LDC.64 R4, c[0x0][0x5a0] ;  /* 0x00016800ff047b82 */ /* 0x001e240000000a00 */
[----:B0-----:R-:W2:Y:S02]  /*0dd0*/  LDG.E.64 R4, desc[UR36][R4.64] ;  /* 0x0000002404047981 */ /* 0x001ea4000c1e1b00 */
[----:B--2---:R-:W-:-:S04]  /*0de0*/  ISETP.NE.U32.AND P0, PT, R4, RZ, PT ;  /* 0x000000ff0400720c */ /* 0x004fc80003f05070 */
[----:B------:R-:W-:-:S13]  /*0df0*/  ISETP.NE.AND.EX P0, PT, R5, RZ, PT, P0 ;  /* 0x000000ff0500720c */ /* 0x000fda0003f05300 */
[----:B------:R-:W-:Y:S05]  /*0e00*/  @!P0 BRA `(.L_x_10) ;  /* 0x0000000000088947 */ /* 0x000fea0003800000 */
[----:B-1----:R0:W5:Y:S01]  /*0e10*/  LD.E R89, desc[UR36][R4.64] ;  /* 0x0000002404597980 */ /* 0x002162000c101900 */
[----:B------:R-:W-:Y:S05]  /*0e20*/  BRA `(.L_x_11) ;  /* 0x0000000000247947 */ /* 0x000fea0003800000 */
.L_x_10:
[----:B------:R-:W-:Y:S02]  /*0e30*/  ULDC.64 UR4, c[0x0][0x590] ;  /* 0x0001640000047ab9 */ /* 0x000fe40000000a00 */
[----:B------:R-:W-:-:S04]  /*0e40*/  ISETP.NE.U32.AND P0, PT, RZ, UR4, PT ;  /* 0x00000004ff007c0c */ /* 0x000fc8000bf05070 */
[----:B------:R-:W-:-:S13]  /*0e50*/  ISETP.NE.AND.EX P0, PT, RZ, UR5, PT, P0 ;  /* 0x00000005ff007c0c */ /* 0x000fda000bf05300 */
[----:B------:R-:W-:Y:S05]  /*0e60*/  @!P0 BRA `(.L_x_12) ;  /* 0x00000000000c8947 */ /* 0x000fea0003800000 */
[----:B0-----:R-:W1:Y:S02]  /*0e70*/  LDC.64 R4, c[0x0][0x590] ;  /* 0x00016400ff047b82 */ /* 0x001e640000000a00 */
[----:B-1----:R1:W5:Y:S01]  /*0e80*/  LDG.E R89, desc[UR36][R4.64] ;  /* 0x0000002404597981 */ /* 0x002362000c1e1900 */
[----:B------:R-:W-:Y:S05]  /*0e90*/  BRA `(.L_x_11) ;  /* 0x0000000000087947 */ /* 0x000fea0003800000 */
.L_x_12:
[----:B------:R-:W-:Y:S02]  /*0ea0*/  ULDC UR4, c[0x0][0x584] ;  /* 0x0001610000047ab9 */ /* 0x000fe40000000800 */
[----:B-1----:R-:W-:-:S07]  /*0eb0*/  IMAD.U32 R89, RZ, RZ, UR4 ;  /* 0x00000004ff597e24 */ /* 0x002fce000f8e00ff */
.L_x_11:
[----:B------:R-:W-:-:S13]  /*0ec0*/  LOP3.LUT P0, RZ, R0, 0xff, RZ, 0xc0, !PT ;  /* 0x000000ff00ff7812 */ /* 0x000fda000780c0ff */
[----:B------:R-:W-:Y:S05]  /*0ed0*/  @!P0 EXIT ;  /* 0x000000000000894d */ /* 0x000fea0003800000 */
[----:B------:R-:W-:Y:S01]  /*0ee0*/  ULDC UR4, c[0x0][0x28c] ;  /* 0x0000a30000047ab9 */ /* 0x000fe20000000800 */
[----:B------:R-:W-:Y:S01]  /*0ef0*/  LOP3.LUT R102, R19, 0x1, RZ, 0xfc, !PT ;  /* 0x0000000113667812 */ /* 0x000fe200078efcff */
[----:B------:R-:W-:Y:S01]  /*0f00*/  UIADD3 UR4, UR4, 0x3f, URZ ;  /* 0x0000003f04047890 */ /* 0x000fe2000fffe03f */
[----:B------:R-:W-:Y:S01]  /*0f10*/  UMOV UR38, URZ ;  /* 0x0000003f00267c82 */ /* 0x000fe20008000000 */
[----:B------:R-:W-:Y:S02]  /*0f20*/  UMOV UR39, URZ ;  /* 0x0000003f00277c82 */ /* 0x000fe40008000000 */
[----:B------:R-:W-:-:S04]  /*0f30*/  USHF.R.S32.HI UR5, URZ, 0x1f, UR4 ;  /* 0x0000001f3f057899 */ /* 0x000fc80008011404 */
[----:B------:R-:W-:-:S04]  /*0f40*/  ULEA.HI UR5, UR5, UR4, URZ, 0x6 ;  /* 0x0000000405057291 */ /* 0x000fc8000f8f303f */
[----:B------:R-:W-:-:S12]  /*0f50*/  USHF.R.S32.HI UR40, URZ, 0x6, UR5 ;  /* 0x000000063f287899 */ /* 0x000fd80008011405 */
.L_x_156:
[----:B------:R-:W-:Y:S01]  /*0f60*/  LOP3.LUT R0, R18, 0x80, RZ, 0xc0, !PT ;  /* 0x0000008012007812 */ /* 0x000fe200078ec0ff */
[----:B------:R-:W2:Y:S01]  /*0f70*/  S2UR UR7, SR_CgaCtaId ;  /* 0x00000000000779c3 */ /* 0x000ea20000008800 */
[----:B------:R-:W-:Y:S02]  /*0f80*/  UMOV UR6, 0x400 ;  /* 0x0000040000067882 */ /* 0x000fe40000000000 */
[----:B------:R-:W-:-:S06]  /*0f90*/  SHF.R.U32.HI R0, RZ, 0x7, R0 ;  /* 0x00000007ff007819 */ /* 0x000fcc0000011600 */
[----:B---3--:R-:W3:Y:S01]  /*0fa0*/  SHFL.IDX PT, R0, R0, RZ, 0x1f ;  /* 0x00001fff00007589 */ /* 0x008ee200000e0000 */
[----:B--2---:R-:W-:Y:S01]  /*0fb0*/  ULEA UR42, UR7, UR6, 0x18 ;  /* 0x00000006072a7291 */ /* 0x004fe2000f8ec03f */
[----:B---3--:R-:W-:-:S13]  /*0fc0*/  R2UR UR4, R0 ;  /* 0x00000000000472ca */ /* 0x008fda00000e0000 */
[----:B------:R-:W-:-:S04]  /*0fd0*/  ULEA.HI UR5, UR4, UR4, URZ, 0x1 ;  /* 0x0000000404057291 */ /* 0x000fc8000f8f083f */
[----:B------:R-:W-:-:S04]  /*0fe0*/  ULOP3.LUT UR5, UR5, 0x7fffe, URZ, 0xc0, !UPT ;  /* 0x0007fffe05057892 */ /* 0x000fc8000f8ec03f */
[----:B------:R-:W-:-:S03]  /*0ff0*/  UIADD3 UR5, UR4, -UR5, URZ ;  /* 0x8000000504057290 */ /* 0x000fc6000fffe03f */
[----:B------:R-:W-:Y:S01]  /*1000*/  ULDC UR4, c[0x0][0x28c] ;  /* 0x0000a30000047ab9 */ /* 0x000fe20000000800 */
[----:B------:R-:W-:Y:S01]  /*1010*/  ULEA UR5, UR5, UR42, 0xd ;  /* 0x0000002a05057291 */ /* 0x000fe2000f8e683f */
[----:B------:R-:W-:-:S03]  /*1020*/  ISETP.LT.AND P0, PT, RZ, UR4, PT ;  /* 0x00000004ff007c0c */ /* 0x000fc6000bf01270 */
[----:B------:R-:W-:-:S04]  /*1030*/  UIADD3 UR5, UR5, 0x100, URZ ;  /* 0x0000010005057890 */ /* 0x000fc8000fffe03f */
[----:B------:R-:W-:-:S04]  /*1040*/  USHF.R.U32.HI UR5, URZ, 0x4, UR5 ;  /* 0x000000043f057899 */ /* 0x000fc80008011605 */
[----:B------:R-:W-:Y:S02]  /*1050*/  ULOP3.LUT UR41, UR5, 0x3fff, URZ, 0xc0, !UPT ;  /* 0x00003fff05297892 */ /* 0x000fe4000f8ec03f */
[----:B01--45:R-:W-:Y:S10]  /*1060*/  @P0 BRA `(.L_x_13) ;  /* 0x0000000000400947 */ /* 0x033ff40003800000 */
[----:B------:R-:W-:Y:S01]  /*1070*/  MOV R0, 0x0 ;  /* 0x0000000000007802 */ /* 0x000fe20000000f00 */
[----:B------:R-:W-:Y:S01]  /*1080*/  ULDC.64 UR4, c[0x4][0x68] ;  /* 0x01001a0000047ab9 */ /* 0x000fe20000000a00 */
[----:B------:R-:W-:Y:S01]  /*1090*/  ULDC.64 UR6, c[0x4][0x8] ;  /* 0x0100020000067ab9 */ /* 0x000fe20000000a00 */
[----:B01----:R-:W-:Y:S01]  /*10a0*/  IMAD.U32 R4, RZ, RZ, UR4 ;  /* 0x00000004ff047e24 */ /* 0x003fe2000f8e00ff */
[----:B------:R0:W1:Y:S01]  /*10b0*/  LDC.64 R14, c[0x4][R0] ;  /* 0x01000000000e7b82 */ /* 0x0000620000000a00 */
[----:B------:R-:W-:Y:S01]  /*10c0*/  IMAD.U32 R5, RZ, RZ, UR5 ;  /* 0x00000005ff057e24 */ /* 0x000fe2000f8e00ff */
[----:B------:R-:W-:Y:S01]  /*10d0*/  ULDC.64 UR4, c[0x4][0x70] ;  /* 0x01001c0000047ab9 */ /* 0x000fe20000000a00 */
[----:B------:R-:W-:Y:S01]  /*10e0*/  IMAD.U32 R10, RZ, RZ, UR6 ;  /* 0x00000006ff0a7e24 */ /* 0x000fe2000f8e00ff */
[----:B------:R-:W-:Y:S01]  /*10f0*/  MOV R13, RZ ;  /* 0x000000ff000d7202 */ /* 0x000fe20000000f00 */
[----:B------:R-:W-:Y:S02]  /*1100*/  IMAD.U32 R6, RZ, RZ, UR4 ;  /* 0x00000004ff067e24 */ /* 0x000fe4000f8e00ff */
[----:B------:R-:W-:-:S02]  /*1110*/  IMAD.U32 R7, RZ, RZ, UR5 ;  /* 0x00000005ff077e24 */ /* 0x000fc4000f8e00ff */
[----:B------:R-:W-:Y:S02]  /*1120*/  IMAD.U32 R11, RZ, RZ, UR7 ;  /* 0x00000007ff0b7e24 */ /* 0x000fe4000f8e00ff */
[----:B------:R-:W-:Y:S02]  /*1130*/  IMAD.MOV.U32 R8, RZ, RZ, 0x1e1 ;  /* 0x000001e1ff087424 */ /* 0x000fe400078e00ff */
[----:B0-----:R-:W-:-:S07]  /*1140*/  IMAD.MOV.U32 R12, RZ, RZ, 0x1 ;  /* 0x00000001ff0c7424 */ /* 0x001fce00078e00ff */
[----:B------:R-:W-:-:S07]  /*1150*/  LEPC R20, `(.L_x_13) ;  /* 0x000000001014794e */ /* 0x000fce0000000000 */
[----:B-1---5:R-:W-:Y:S05]  /*1160*/  CALL.ABS.NOINC R14 ;  /* 0x000000000e007343 */ /* 0x022fea0003c00000 */
.L_x_13:
[----:B------:R-:W-:-:S13]  /*1170*/  ISETP.NE.AND P0, PT, R102, 0x3, PT ;  /* 0x000000036600780c */ /* 0x000fda0003f05270 */
[----:B------:R-:W-:Y:S05]  /*1180*/  @!P0 BRA `(.L_x_14) ;  /* 0x0000000000048947 */ /* 0x000fea0003800000 */
[----:B------:R-:W-:Y:S01]  /*1190*/  BPT.TRAP 0x1 ;  /* 0x000000040000795c */ /* 0x000fe20000300000 */
.L_x_14:
[----:B------:R-:W-:Y:S02]  /*11a0*/  IMAD.U32 R3, RZ, RZ, UR39 ;  /* 0x00000027ff037e24 */ /* 0x000fe4000f8e00ff */
[----:B------:R-:W-:-:S03]  /*11b0*/  IMAD.U32 R0, RZ, RZ, UR38 ;  /* 0x00000026ff007e24 */ /* 0x000fc6000f8e00ff */
[----:B------:R-:W-:Y:S02]  /*11c0*/  LEA R3, R3, UR42, 0x3 ;  /* 0x0000002a03037c11 */ /* 0x000fe4000f8e18ff */
[----:B------:R-:W-:-:S04]  /*11d0*/  SHF.L.U32 R0, R0, 0x1f, RZ ;  /* 0x0000001f00007819 */ /* 0x000fc800000006ff */
[----:B------:R2:W3:Y:S01]  /*11e0*/  SYNCS.PHASECHK.TRANS64.TRYWAIT P1, [R3+URZ], R0 ;  /* 0x00000000030075a7 */ /* 0x0004e2000802017f */
[----:B------:R-:W-:Y:S05]  /*11f0*/  @!P0 BRA `(.L_x_15) ;  /* 0x0000000000048947 */ /* 0x000fea0003800000 */
[----:B------:R-:W-:Y:S01]  /*1200*/  BPT.TRAP 0x1 ;  /* 0x000000040000795c */ /* 0x000fe20000300000 */
.L_x_15:
[----:B---3--:R-:W-:Y:S05]  /*1210*/  @P1 BRA `(.L_x_16) ;  /* 0x0000000000081947 */ /* 0x008fea0003800000 */
[----:B------:R-:W3:Y:S02]  /*1220*/  SYNCS.PHASECHK.TRANS64.TRYWAIT P1, [R3+URZ], R0 ;  /* 0x00000000030075a7 */ /* 0x000ee4000802017f */
[----:B---3--:R-:W-:Y:S05]  /*1230*/  @!P1 BRA `(.L_x_17) ;  /* 0x0000007800a89947 */ /* 0x008fea0003800000 */
.L_x_16:
[----:B------:R-:W-:-:S04]  /*1240*/  UISETP.LT.AND UP0, UPT, UR40, 0x1, UPT ;  /* 0x000000012800788c */ /* 0x000fc8000bf01270 */
[----:B------:R-:W-:-:S04]  /*1250*/  USEL UR4, UR40, 0x1, UP0 ;  /* 0x0000000128047887 */ /* 0x000fc80008000000 */
[----:B------:R-:W-:-:S06]  /*1260*/  UIADD3 UR4, UR40, -UR4, URZ ;  /* 0x8000000428047290 */ /* 0x000fcc000fffe03f */
[----:B--23--:R-:W-:Y:S01]  /*1270*/  IMAD.U32 R0, RZ, RZ, UR4 ;  /* 0x00000004ff007e24 */ /* 0x00cfe2000f8e00ff */
[----:B------:R-:W-:Y:S05]  /*1280*/  WARPSYNC.ALL ;  /* 0x0000000000007948 */ /* 0x000fea0003800000 */
[----:B------:R-:W-:Y:S01]  /*1290*/  ISETP.GE.AND P1, PT, R0, 0x1, PT ;  /* 0x000000010000780c */ /* 0x000fe20003f26270 */
[----:B------:R-:W-:Y:S01]  /*12a0*/  UIADD3 UR4, UR42, 0x28100, URZ ;  /* 0x000281002a047890 */ /* 0x000fe2000fffe03f */
[----:B------:R-:W-:Y:S01]  /*12b0*/  WARPGROUP.ARRIVE ;  /* 0x00000000000079c5 */ /* 0x000fe20000000000 */
[----:B------:R-:W-:Y:S02]  /*12c0*/  ULEA UR6, UR39, UR41, 0xb ;  /* 0x0000002927067291 */ /* 0x000fe4000f8e583f */
[----:B------:R-:W-:Y:S01]  /*12d0*/  USHF.R.U32.HI UR4, URZ, 0x4, UR4 ;  /* 0x000000043f047899 */ /* 0x000fe20008011604 */
[----:B------:R-:W-:Y:S01]  /*12e0*/  UMOV UR9, 0x40000040 ;  /* 0x4000004000097882 */ /* 0x000fe20000000000 */
[----:B------:R-:W-:-:S02]  /*12f0*/  UMOV UR11, 0x40000040 ;  /* 0x40000040000b7882 */ /* 0x000fc40000000000 */
[----:B------:R-:W-:Y:S01]  /*1300*/  ULOP3.LUT UR4, UR4, 0x3fff, URZ, 0xc0, !UPT ;  /* 0x00003fff04047892 */ /* 0x000fe2000f8ec03f */
[----:B------:R-:W-:Y:S01]  /*1310*/  UMOV UR8, UR6 ;  /* 0x0000000600087c82 */ /* 0x000fe20008000000 */
[----:B------:R-:W-:Y:S02]  /*1320*/  UIADD3 UR7, UR6, 0x400, URZ ;  /* 0x0000040006077890 */ /* 0x000fe4000fffe03f */
[----:B------:R-:W-:-:S04]  /*1330*/  ULOP3.LUT UR4, UR4, 0x10000, URZ, 0xfc, !UPT ;  /* 0x0001000004047892 */ /* 0x000fc8000f8efc3f */
[----:B------:R-:W-:-:S07]  /*1340*/  ULEA UR5, UR39, UR4, 0x9 ;  /* 0x0000000427057291 */ /* 0x000fce000f8e483f */
[----:B------:R-:W-:Y:S02]  /*1350*/  UMOV UR10, UR5 ;  /* 0x00000005000a7c82 */ /* 0x000fe40008000000 */
[----:B------:R-:W-:Y:S01]  /*1360*/  HGMMA.64x64x16.F32 R56, gdesc[UR8].tnspA, RZ, !UPT, gsb0 ;  /* 0x20e00000083879f0 */ /* 0x000fe2000c0008ff */
[----:B------:R-:W-:Y:S01]  /*1370*/  UMOV UR8, UR7 ;  /* 0x0000000700087c82 */ /* 0x000fe20008000000 */
[----:B------:R-:W-:Y:S01]  /*1380*/  UMOV UR9, 0x40000040 ;  /* 0x4000004000097882 */ /* 0x000fe20000000000 */
[----:B------:R-:W-:Y:S01]  /*1390*/  UIADD3 UR7, UR6, 0x480, URZ ;  /* 0x0000048006077890 */ /* 0x000fe2000fffe03f */
[----:B------:R-:W-:Y:S02]  /*13a0*/  WARPGROUP.DEPBAR.LE gsb0, 0x0 ;  /* 0x00008000000079c5 */ /* 0x000fe40000010000 */
[----:B------:R-:W-:-:S06]  /*13b0*/  WARPGROUP.ARRIVE ;  /* 0x00000000000079c5 */ /* 0x000fcc0000000000 */
[----:B------:R-:W-:Y:S01]  /*13c0*/  HGMMA.64x64x16.F32 R24, gdesc[UR8].tnspA, RZ, !UPT, gsb0 ;  /* 0x20e00000081879f0 */ /* 0x000fe2000c0008ff */
[----:B------:R-:W-:Y:S02]  /*13d0*/  UIADD3 UR8, UR6, 0x80, URZ ;  /* 0x0000008006087890 */ /* 0x000fe4000fffe03f */
[----:B------:R-:W-:Y:S01]  /*13e0*/  UIADD3 UR10, UR5, 0x2, URZ ;  /* 0x00000002050a7890 */ /* 0x000fe2000fffe03f */
[----:B------:R-:W-:Y:S01]  /*13f0*/  UMOV UR9, 0x40000040 ;  /* 0x4000004000097882 */ /* 0x000fe20000000000 */
[----:B------:R-:W-:Y:S01]  /*1400*/  UMOV UR11, 0x40000040 ;  /* 0x40000040000b7882 */ /* 0x000fe20000000000 */
[----:B------:R-:W-:Y:S02]  /*1410*/  WARPGROUP.DEPBAR.LE gsb0, 0x0 ;  /* 0x00008000000079c5 */ /* 0x000fe40000010000 */
[----:B------:R-:W-:-:S06]  /*1420*/  WARPGROUP.ARRIVE ;  /* 0x00000000000079c5 */ /* 0x000fcc0000000000 */
[----:B------:R-:W-:Y:S01]  /*1430*/  HGMMA.64x64x16.F32 R56, gdesc[UR8].tnspA, R56, gsb0 ;  /* 0x20e00000083879f0 */ /* 0x000fe20008000838 */
[----:B------:R-:W-:Y:S01]  /*1440*/  UMOV UR8, UR7 ;  /* 0x0000000700087c82 */ /* 0x000fe20008000000 */
[----:B------:R-:W-:Y:S01]  /*1450*/  UMOV UR9, 0x40000040 ;  /* 0x4000004000097882 */ /* 0x000fe20000000000 */
[----:B------:R-:W-:Y:S01]  /*1460*/  UIADD3 UR7, UR6, 0x500, URZ ;  /* 0x0000050006077890 */ /* 0x000fe2000fffe03f */
[----:B------:R-:W-:Y:S02]  /*1470*/  WARPGROUP.DEPBAR.LE gsb0, 0x0 ;  /* 0x00008000000079c5 */ /* 0x000fe40000010000 */
[----:B------:R-:W-:-:S06]  /*1480*/  WARPGROUP.ARRIVE ;  /* 0x00000000000079c5 */ /* 0x000fcc0000000000 */
[----:B------:R-:W-:Y:S01]  /*1490*/  HGMMA.64x64x16.F32 R24, gdesc[UR8].tnspA, R24, gsb0 ;  /* 0x20e00000081879f0 */ /* 0x000fe20008000818 */
        /* <DEDUP_REMOVED lines=9> */
[----:B------:R-:W-:Y:S02]  /*1530*/  WARPGROUP.DEPBAR.LE gsb0, 0x0 ;  /* 0x00008000000079c5 */ /* 0x000fe40000010000 */
[----:B------:R-:W-:-:S06]  /*1540*/  WARPGROUP.ARRIVE ;  /* 0x00000000000079c5 */ /* 0x000fcc0000000000 */
[----:B------:R-:W-:Y:S01]  /*1550*/  HGMMA.64x64x16.F32 R24, gdesc[UR8].tnspA, R24, gsb0 ;  /* 0x20e00000081879f0 */ /* 0x000fe20008000818 */
[----:B------:R-:W-:Y:S02]  /*1560*/  UIADD3 UR8, UR6, 0x180, URZ ;  /* 0x0000018006087890 */ /* 0x000fe4000fffe03f */
[----:B------:R-:W-:Y:S01]  /*1570*/  UIADD3 UR10, UR5, 0x6, URZ ;  /* 0x00000006050a7890 */ /* 0x000fe2000fffe03f */
[----:B------:R-:W-:Y:S01]  /*1580*/  UMOV UR9, 0x40000040 ;  /* 0x4000004000097882 */ /* 0x000fe20000000000 */
[----:B------:R-:W-:Y:S01]  /*1590*/  UMOV UR11, 0x40000040 ;  /* 0x40000040000b7882 */ /* 0x000fe20000000000 */
[----:B------:R-:W-:Y:S01]  /*15a0*/  UIADD3 UR6, UR6, 0x580, URZ ;  /* 0x0000058006067890 */ /* 0x000fe2000fffe03f */
[----:B------:R-:W-:Y:S02]  /*15b0*/  WARPGROUP.DEPBAR.LE gsb0, 0x0 ;  /* 0x00008000000079c5 */ /* 0x000fe40000010000 */
[----:B------:R-:W-:-:S06]  /*15c0*/  WARPGROUP.ARRIVE ;  /* 0x00000000000079c5 */ /* 0x000fcc0000000000 */
[----:B------:R-:W-:Y:S01]  /*15d0*/  HGMMA.64x64x16.F32 R56, gdesc[UR8].tnspA, R56, gsb0 ;  /* 0x20e00000083879f0 */ /* 0x000fe20008000838 */
[----:B------:R-:W-:Y:S01]  /*15e0*/  UMOV UR8, UR6 ;  /* 0x0000000600087c82 */ /* 0x000fe20008000000 */
[----:B------:R-:W-:Y:S01]  /*15f0*/  UMOV UR9, 0x40000040 ;  /* 0x4000004000097882 */ /* 0x000fe20000000000 */
[----:B------:R-:W-:Y:S02]  /*1600*/  WARPGROUP.DEPBAR.LE gsb0, 0x0 ;  /* 0x00008000000079c5 */ /* 0x000fe40000010000 */
[----:B------:R-:W-:-:S06]  /*1610*/  WARPGROUP.ARRIVE ;  /* 0x00000000000079c5 */ /* 0x000fcc0000000000 */
[----:B------:R-:W-:Y:S03]  /*1620*/  HGMMA.64x64x16.F32 R24, gdesc[UR8].tnspA, R24, gsb0 ;  /* 0x20e00000081879f0 */ /* 0x000fe60008000818 */
[----:B------:R-:W-:Y:S02]  /*1630*/  WARPGROUP.DEPBAR.LE gsb0, 0x0 ;  /* 0x00008000000079c5 */ /* 0x000fe40000010000 */
[----:B------:R-:W-:Y:S05]  /*1640*/  @!P1 BRA `(.L_x_18) ;  /* 0x0000000400789947 */ /* 0x000fea0003800000 */
[----:B------:R-:W-:-:S04]  /*1650*/  UIADD3 UR5, UR39, 0x1, URZ ;  /* 0x0000000127057890 */ /* 0x000fc8000fffe03f */
[----:B------:R-:W-:-:S04]  /*1660*/  UISETP.NE.AND UP0, UPT, UR5, 0x5, UPT ;  /* 0x000000050500788c */ /* 0x000fc8000bf05270 */
[----:B------:R-:W-:Y:S02]  /*1670*/  USEL UR6, URZ, 0x1, UP0 ;  /* 0x000000013f067887 */ /* 0x000fe40008000000 */
[----:B------:R-:W-:Y:S02]  /*1680*/  USEL UR5, UR5, URZ, UP0 ;  /* 0x0000003f05057287 */ /* 0x000fe40008000000 */
[----:B------:R-:W-:-:S06]  /*1690*/  ULOP3.LUT UR6, UR38, UR6, URZ, 0x3c, !UPT ;  /* 0x0000000626067292 */ /* 0x000fcc000f8e3c3f */
[----:B01----:R-:W-:Y:S01]  /*16a0*/  IMAD.U32 R5, RZ, RZ, UR6 ;  /* 0x00000006ff057e24 */ /* 0x003fe2000f8e00ff */
[----:B------:R-:W-:-:S06]  /*16b0*/  UMOV UR6, UR39 ;  /* 0x0000002700067c82 */ /* 0x000fcc0008000000 */
.L_x_25:
[----:B01----:R-:W-:Y:S05]  /*16c0*/  @!P0 BRA `(.L_x_19) ;  /* 0x0000000000048947 */ /* 0x003fea0003800000 */
[----:B------:R-:W-:Y:S01]  /*16d0*/  BPT.TRAP 0x1 ;  /* 0x000000040000795c */ /* 0x000fe20000300000 */
.L_x_19:
[----:B------:R-:W0:Y:S01]  /*16e0*/  S2UR UR8, SR_CgaCtaId ;  /* 0x00000000000879c3 */ /* 0x000e220000008800 */
[----:B------:R-:W-:Y:S01]  /*16f0*/  UMOV UR7, 0x400 ;  /* 0x0000040000077882 */ /* 0x000fe20000000000 */
[----:B------:R-:W-:Y:S01]  /*1700*/  SHF.L.U32 R3, R5, 0x1f, RZ ;  /* 0x0000001f05037819 */ /* 0x000fe200000006ff */
[----:B0-----:R-:W-:-:S04]  /*1710*/  ULEA UR14, UR8, UR7, 0x18 ;  /* 0x00000007080e7291 */ /* 0x001fc8000f8ec03f */
[----:B------:R-:W-:-:S09]  /*1720*/  ULEA UR7, UR5, UR14, 0x3 ;  /* 0x0000000e05077291 */ /* 0x000fd2000f8e183f */
[----:B------:R0:W1:Y:S01]  /*1730*/  SYNCS.PHASECHK.TRANS64.TRYWAIT P1, [UR7], R3 ;  /* 0x00000003ff0075a7 */ /* 0x0000620008020147 */
[----:B------:R-:W-:Y:S05]  /*1740*/  @!P0 BRA `(.L_x_20) ;  /* 0x0000000000048947 */ /* 0x000fea0003800000 */
[----:B------:R-:W-:Y:S01]  /*1750*/  BPT.TRAP 0x1 ;  /* 0x000000040000795c */ /* 0x000fe20000300000 */
.L_x_20:
[----:B-1----:R-:W-:Y:S05]  /*1760*/  @P1 BRA `(.L_x_21) ;  /* 0x0000000000081947 */ /* 0x002fea0003800000 */
[----:B------:R-:W1:Y:S02]  /*1770*/  SYNCS.PHASECHK.TRANS64.TRYWAIT P1, [UR7], R3 ;  /* 0x00000003ff0075a7 */ /* 0x000e640008020147 */
[----:B-1----:R-:W-:Y:S05]  /*1780*/  @!P1 BRA `(.L_x_22) ;  /* 0x0000007400689947 */ /* 0x002fea0003800000 */
.L_x_21:
[----:B------:R-:W-:Y:S01]  /*1790*/  ULEA UR7, UR5, UR4, 0x9 ;  /* 0x0000000405077291 */ /* 0x000fe2000f8e483f */
[----:B------:R-:W-:Y:S01]  /*17a0*/  WARPGROUP.ARRIVE ;  /* 0x00000000000079c5 */ /* 0x000fe20000000000 */
[----:B------:R-:W-:Y:S01]  /*17b0*/  ULEA UR12, UR5, UR41, 0xb ;  /* 0x00000029050c7291 */ /* 0x000fe2000f8e583f */
[----:B------:R-:W-:Y:S01]  /*17c0*/  UMOV UR11, 0x40000040 ;  /* 0x40000040000b7882 */ /* 0x000fe20000000000 */
[----:B------:R-:W-:Y:S02]  /*17d0*/  UMOV UR9, 0x40000040 ;  /* 0x4000004000097882 */ /* 0x000fe40000000000 */
[----:B------:R-:W-:Y:S01]  /*17e0*/  UIADD3 UR13, UR12, 0x400, URZ ;  /* 0x000004000c0d7890 */ /* 0x000fe2000fffe03f */
[----:B------:R-:W-:Y:S02]  /*17f0*/  UMOV UR10, UR7 ;  /* 0x00000007000a7c82 */ /* 0x000fe40008000000 */
[----:B------:R-:W-:Y:S02]  /*1800*/  UMOV UR8, UR12 ;  /* 0x0000000c00087c82 */ /* 0x000fe40008000000 */
[----:B------:R-:W-:Y:S01]  /*1810*/  HGMMA.64x64x16.F32 R56, gdesc[UR8].tnspA, R56, gsb0 ;  /* 0x20e00000083879f0 */ /* 0x000fe20008000838 */
[----:B------:R-:W-:Y:S01]  /*1820*/  UMOV UR9, 0x40000040 ;  /* 0x4000004000097882 */ /* 0x000fe20000000000 */
[----:B------:R-:W-:Y:S01]  /*1830*/  UMOV UR8, UR13 ;  /* 0x0000000d00087c82 */ /* 0x000fe20008000000 */
[----:B------:R-:W-:Y:S01]  /*1840*/  UIADD3 UR13, UR12, 0x480, URZ ;  /* 0x000004800c0d7890 */ /* 0x000fe2000fffe03f */
[----:B------:R-:W-:-:S02]  /*1850*/  WARPGROUP.DEPBAR.LE gsb0, 0x0 ;  /* 0x00008000000079c5 */ /* 0x000fc40000010000 */
        /* <DEDUP_REMOVED lines=42> */
[----:B------:R-:W-:Y:S01]  /*1b00*/  BPT.TRAP 0x1 ;  /* 0x000000040000795c */ /* 0x000fe20000300000 */
.L_x_23:
[----:B------:R-:W-:Y:S01]  /*1b10*/  ULEA UR7, UR6, UR14, 0x3 ;  /* 0x0000000e06077291 */ /* 0x000fe2000f8e183f */
[----:B------:R-:W-:-:S03]  /*1b20*/  ISETP.GT.U32.AND P1, PT, R19, 0x1, PT ;  /* 0x000000011300780c */ /* 0x000fc60003f24070 */
[----:B------:R-:W-:-:S04]  /*1b30*/  UIADD3 UR7, UR7, 0x28, URZ ;  /* 0x0000002807077890 */ /* 0x000fc8000fffe03f */
[----:B------:R-:W-:-:S09]  /*1b40*/  UPRMT UR7, URZ, 0x654, UR7 ;  /* 0x000006543f077896 */ /* 0x000fd20008000007 */
[----:B------:R-:W-:Y:S01]  /*1b50*/  SYNCS.ARRIVE.TRANS64.RED.A1T0 RZ, [UR7], RZ ;  /* 0x000000ffffff79a7 */ /* 0x000fe20008100407 */
[----:B------:R-:W-:Y:S05]  /*1b60*/  @P1 BRA `(.L_x_24) ;  /* 0x0000000000041947 */ /* 0x000fea0003800000 */
[----:B------:R-:W-:Y:S01]  /*1b70*/  BPT.TRAP 0x1 ;  /* 0x000000040000795c */ /* 0x000fe20000300000 */
.L_x_24:
[----:B------:R-:W-:Y:S01]  /*1b80*/  UIADD3 UR5, UR5, 0x1, URZ ;  /* 0x0000000105057890 */ /* 0x000fe2000fffe03f */
[C---:B------:R-:W-:Y:S01]  /*1b90*/  ISETP.GT.AND P1, PT, R0.reuse, 0x1, PT ;  /* 0x000000010000780c */ /* 0x040fe20003f24270 */
[----:B------:R-:W-:Y:S01]  /*1ba0*/  UIADD3 UR6, UR6, 0x1, URZ ;  /* 0x0000000106067890 */ /* 0x000fe2000fffe03f */
[----:B------:R-:W-:Y:S01]  /*1bb0*/  VIADD R0, R0, 0xffffffff ;  /* 0xffffffff00007836 */ /* 0x000fe20000000000 */
[----:B------:R-:W-:Y:S02]  /*1bc0*/  UISETP.NE.AND UP0, UPT, UR5, 0x5, UPT ;  /* 0x000000050500788c */ /* 0x000fe4000bf05270 */
[----:B------:R-:W-:Y:S02]  /*1bd0*/  UISETP.NE.AND UP1, UPT, UR6, 0x5, UPT ;  /* 0x000000050600788c */ /* 0x000fe4000bf25270 */
[----:B------:R-:W-:Y:S02]  /*1be0*/  USEL UR7, URZ, 0x1, UP0 ;  /* 0x000000013f077887 */ /* 0x000fe40008000000 */
[----:B------:R-:W-:-:S02]  /*1bf0*/  USEL UR5, UR5, URZ, UP0 ;  /* 0x0000003f05057287 */ /* 0x000fc40008000000 */
[----:B------:R-:W-:Y:S02]  /*1c00*/  USEL UR6, UR6, URZ, UP1 ;  /* 0x0000003f06067287 */ /* 0x000fe40008800000 */
[----:B------:R-:W-:Y:S01]  /*1c10*/  LOP3.LUT R5, R5, UR7, RZ, 0x3c, !PT ;  /* 0x0000000705057c12 */ /* 0x000fe2000f8e3cff */
[----:B------:R-:W-:Y:S09]  /*1c20*/  @P1 BRA `(.L_x_25) ;  /* 0xfffffff800a41947 */ /* 0x000ff2000383ffff */
.L_x_18:
[----:B------:R-:W2:Y:S02]  /*1c30*/  LDC R0, c[0x0][0x28c] ;  /* 0x0000a300ff007b82 */ /* 0x000ea40000000800 */
[----:B--2---:R-:W-:-:S13]  /*1c40*/  ISETP.GE.AND P1, PT, R0, 0x1, PT ;  /* 0x000000010000780c */ /* 0x004fda0003f26270 */
[----:B------:R-:W-:Y:S05]  /*1c50*/  @!P1 BRA `(.L_x_26) ;  /* 0x0000000000489947 */ /* 0x000fea0003800000 */
[----:B------:R-:W-:Y:S05]  /*1c60*/  @!P0 BRA `(.L_x_27) ;  /* 0x0000000000048947 */ /* 0x000fea0003800000 */
[----:B------:R-:W-:Y:S01]  /*1c70*/  BPT.TRAP 0x1 ;  /* 0x000000040000795c */ /* 0x000fe20000300000 */
.L_x_27:
[----:B------:R-:W2:Y:S01]  /*1c80*/  S2UR UR7, SR_CgaCtaId ;  /* 0x00000000000779c3 */ /* 0x000ea20000008800 */
[----:B------:R-:W-:Y:S01]  /*1c90*/  UISETP.LT.AND UP0, UPT, UR40, 0x1, UPT ;  /* 0x000000012800788c */ /* 0x000fe2000bf01270 */
[----:B------:R-:W-:-:S03]  /*1ca0*/  ISETP.GT.U32.AND P0, PT, R19, 0x1, PT ;  /* 0x000000011300780c */ /* 0x000fc60003f04070 */
[----:B------:R-:W-:-:S04]  /*1cb0*/  USEL UR6, UR40, 0x1, UP0 ;  /* 0x0000000128067887 */ /* 0x000fc80008000000 */
[----:B------:R-:W-:-:S04]  /*1cc0*/  UIADD3 UR6, UR39, UR40, -UR6 ;  /* 0x0000002827067290 */ /* 0x000fc8000fffe806 */
[----:B------:R-:W-:-:S04]  /*1cd0*/  UIMAD.WIDE.U32 UR4, UR6, -0x33333333, URZ ;  /* 0xcccccccd060478a5 */ /* 0x000fc8000f8e003f */
[----:B------:R-:W-:-:S03]  /*1ce0*/  USHF.R.U32.HI UR4, URZ, 0x2, UR5 ;  /* 0x000000023f047899 */ /* 0x000fc60008011605 */
[----:B------:R-:W-:Y:S01]  /*1cf0*/  UMOV UR5, 0x400 ;  /* 0x0000040000057882 */ /* 0x000fe20000000000 */
[----:B------:R-:W-:Y:S02]  /*1d00*/  UIMAD UR6, UR4, -0x5, UR6 ;  /* 0xfffffffb040678a4 */ /* 0x000fe4000f8e0206 */
[----:B--2---:R-:W-:-:S04]  /*1d10*/  ULEA UR5, UR7, UR5, 0x18 ;  /* 0x0000000507057291 */ /* 0x004fc8000f8ec03f */
[----:B------:R-:W-:-:S04]  /*1d20*/  ULEA UR6, UR6, UR5, 0x3 ;  /* 0x0000000506067291 */ /* 0x000fc8000f8e183f */
[----:B------:R-:W-:-:S04]  /*1d30*/  UIADD3 UR6, UR6, 0x28, URZ ;  /* 0x0000002806067890 */ /* 0x000fc8000fffe03f */
[----:B------:R-:W-:-:S09]  /*1d40*/  UPRMT UR6, URZ, 0x654, UR6 ;  /* 0x000006543f067896 */ /* 0x000fd20008000006 */
[----:B------:R-:W-:Y:S01]  /*1d50*/  SYNCS.ARRIVE.TRANS64.RED.A1T0 RZ, [UR6], RZ ;  /* 0x000000ffffff79a7 */ /* 0x000fe20008100406 */
[----:B------:R-:W-:Y:S05]  /*1d60*/  @P0 BRA `(.L_x_26) ;  /* 0x0000000000040947 */ /* 0x000fea0003800000 */
[----:B------:R-:W-:Y:S01]  /*1d70*/  BPT.TRAP 0x1 ;  /* 0x000000040000795c */ /* 0x000fe20000300000 */
.L_x_26:
[----:B------:R-:W2:Y:S01]  /*1d80*/  LDC R6, c[0x0][0x288] ;  /* 0x0000a200ff067b82 */ /* 0x000ea20000000800 */
[----:B01----:R-:W-:Y:S01]  /*1d90*/  LOP3.LUT R5, R18, 0x3, RZ, 0xc0, !PT ;  /* 0x0000000312057812 */ /* 0x003fe200078ec0ff */
[----:B------:R-:W-:Y:S01]  /*1da0*/  IMAD.SHL.U32 R11, R90, 0x40, RZ ;  /* 0x000000405a0b7824 */ /* 0x000fe200078e00ff */
[----:B------:R-:W-:Y:S01]  /*1db0*/  SHF.R.U32.HI R3, RZ, 0x2, R18 ;  /* 0x00000002ff037819 */ /* 0x000fe20000011612 */
[----:B------:R-:W-:Y:S01]  /*1dc0*/  UIADD3 UR39, UR40, UR39, URZ ;  /* 0x0000002728277290 */ /* 0x000fe2000fffe03f */
[----:B------:R-:W-:Y:S01]  /*1dd0*/  LOP3.LUT R4, R18, 0x60, RZ, 0xc0, !PT ;  /* 0x0000006012047812 */ /* 0x000fe200078ec0ff */
[----:B------:R-:W-:Y:S01]  /*1de0*/  ULDC UR7, c[0x0][0x284] ;  /* 0x0000a10000077ab9 */ /* 0x000fe20000000800 */
[----:B------:R-:W-:Y:S01]  /*1df0*/  LOP3.LUT R0, R22, 0x1, RZ, 0xc0, !PT ;  /* 0x0000000116007812 */ /* 0x000fe200078ec0ff */
[----:B------:R-:W-:Y:S01]  /*1e00*/  UISETP.GT.U32.AND UP0, UPT, UR39, 0x4, UPT ;  /* 0x000000042700788c */ /* 0x000fe2000bf04070 */
[----:B------:R-:W-:Y:S01]  /*1e10*/  LOP3.LUT R3, R3, 0x7, RZ, 0xc0, !PT ;  /* 0x0000000703037812 */ /* 0x000fe200078ec0ff */
[----:B------:R-:W-:Y:S01]  /*1e20*/  UISETP.GE.U32.AND UP1, UPT, UR40, 0x5, UPT ;  /* 0x000000052800788c */ /* 0x000fe2000bf26070 */
[----:B------:R-:W-:Y:S01]  /*1e30*/  SHF.R.U32.HI R4, RZ, 0x1, R4 ;  /* 0x00000001ff047819 */ /* 0x000fe20000011604 */
[----:B------:R-:W-:Y:S01]  /*1e40*/  IMAD.SHL.U32 R8, R0, 0x40, RZ ;  /* 0x0000004000087824 */ /* 0x000fe200078e00ff */
[----:B------:R-:W-:Y:S01]  /*1e50*/  UISETP.LT.U32.AND UP0, UPT, UR40, 0x5, UP0 ;  /* 0x000000052800788c */ /* 0x000fe20008701070 */
[----:B------:R-:W-:Y:S01]  /*1e60*/  SHF.R.S32.HI R21, RZ, 0x1f, R23 ;  /* 0x0000001fff157819 */ /* 0x000fe20000011417 */
[----:B------:R-:W-:Y:S01]  /*1e70*/  ULDC.64 UR8, c[0x0][0x5d0] ;  /* 0x0001740000087ab9 */ /* 0x000fe20000000a00 */
[--C-:B------:R-:W-:Y:S01]  /*1e80*/  IADD3 R7, RZ, -R4, -R3.reuse ;  /* 0x80000004ff077210 */ /* 0x100fe20007ffe803 */
[----:B------:R-:W-:Y:S01]  /*1e90*/  UIMAD.WIDE.U32 UR4, UR39, -0x33333333, URZ ;  /* 0xcccccccd270478a5 */ /* 0x000fe2000f8e003f */
[----:B------:R-:W-:Y:S01]  /*1ea0*/  LOP3.LUT R3, R8, 0x40, R3, 0xe2, !PT ;  /* 0x0000004008037812 */ /* 0x000fe200078ee203 */
[----:B------:R-:W-:Y:S01]  /*1eb0*/  USEL UR6, URZ, 0x1, !UP0 ;  /* 0x000000013f067887 */ /* 0x000fe2000c000000 */
[----:B------:R-:W-:Y:S01]  /*1ec0*/  IMAD R8, R21, UR8, RZ ;  /* 0x0000000815087c24 */ /* 0x000fe2000f8e02ff */
[----:B------:R-:W-:Y:S01]  /*1ed0*/  USHF.R.U32.HI UR4, URZ, 0x2, UR5 ;  /* 0x000000023f047899 */ /* 0x000fe20008011605 */
[----:B------:R-:W-:Y:S01]  /*1ee0*/  IMAD R0, R0, -0x40, R7 ;  /* 0xffffffc000007824 */ /* 0x000fe200078e0207 */
[----:B------:R-:W-:Y:S01]  /*1ef0*/  ULOP3.LUT UR38, UR38, UR6, URZ, 0x3c, !UPT ;  /* 0x0000000626267292 */ /* 0x000fe2000f8e3c3f */
[----:B--2---:R-:W-:Y:S01]  /*1f00*/  IMAD R10, R5, -0x2, R6 ;  /* 0xfffffffe050a7824 */ /* 0x004fe200078e0206 */
[----:B------:R-:W-:Y:S01]  /*1f10*/  ISETP.GE.AND P0, PT, R11, R6, PT ;  /* 0x000000060b00720c */ /* 0x000fe20003f06270 */
[----:B------:R-:W-:Y:S01]  /*1f20*/  IMAD.SHL.U32 R5, R94, 0x100, RZ ;  /* 0x000001005e057824 */ /* 0x000fe200078e00ff */
[----:B------:R-:W-:Y:S01]  /*1f30*/  UIMAD UR39, UR4, -0x5, UR39 ;  /* 0xfffffffb042778a4 */ /* 0x000fe2000f8e0227 */
[----:B------:R-:W-:Y:S01]  /*1f40*/  IMAD.SHL.U32 R6, R18, 0x2, RZ ;  /* 0x0000000212067824 */ /* 0x000fe200078e00ff */
[----:B------:R-:W-:Y:S01]  /*1f50*/  @UP1 ULOP3.LUT UR38, UR38, 0x1, UR4, 0x78, !UPT ;  /* 0x0000000126261892 */ /* 0x000fe2000f8e7804 */
[----:B------:R-:W-:Y:S01]  /*1f60*/  IMAD.WIDE R94, R94, 0x100, RZ ;  /* 0x000001005e5e7825 */ /* 0x000fe200078e02ff */
[----:B------:R-:W-:-:S02]  /*1f70*/  ISETP.GE.OR P0, PT, R5, UR7, P0 ;  /* 0x0000000705007c0c */ /* 0x000fc40008706670 */
[----:B------:R-:W-:Y:S01]  /*1f80*/  LOP3.LUT R6, R11, 0x6, R6, 0xf8, !PT ;  /* 0x000000060b067812 */ /* 0x000fe200078ef806 */
[----:B------:R-:W-:Y:S01]  /*1f90*/  IMAD R13, R23, UR9, R8 ;  /* 0x00000009170d7c24 */ /* 0x000fe2000f8e0208 */
[----:B------:R-:W-:Y:S01]  /*1fa0*/  LOP3.LUT R113, R94, R3, R4, 0xfe, !PT ;  /* 0x000000035e717212 */ /* 0x000fe200078efe04 */
[----:B------:R-:W-:Y:S01]  /*1fb0*/  IMAD.IADD R4, R10, 0x1, -R11 ;  /* 0x000000010a047824 */ /* 0x000fe200078e0a0b */
[----:B------:R-:W-:Y:S02]  /*1fc0*/  SHF.R.S32.HI R7, RZ, 0x1f, R6 ;  /* 0x0000001fff077819 */ /* 0x000fe40000011406 */
[----:B------:R-:W-:Y:S01]  /*1fd0*/  IADD3 R3, -R5, UR7, R0 ;  /* 0x0000000705037c10 */ /* 0x000fe2000fffe100 */
[----:B------:R-:W-:Y:S02]  /*1fe0*/  IMAD.MOV.U32 R0, RZ, RZ, -0x1 ;  /* 0xffffffffff007424 */ /* 0x000fe400078e00ff */
[----:B------:R-:W-:-:S04]  /*1ff0*/  IMAD.WIDE.U32 R8, R23, UR8, R6 ;  /* 0x0000000817087c25 */ /* 0x000fc8000f8e0006 */
[----:B------:R-:W-:Y:S01]  /*2000*/  IMAD.IADD R9, R9, 0x1, R13 ;  /* 0x0000000109097824 */ /* 0x000fe200078e020d */
[----:B------:R-:W-:Y:S06]  /*2010*/  @P0 BRA `(.L_x_28) ;  /* 0x0000004c007c0947 */ /* 0x000fec0003800000 */
[----:B------:R-:W0:Y:S01]  /*2020*/  LDC.64 R12, c[0x0][0x5c8] ;  /* 0x00017200ff0c7b82 */ /* 0x000e220000000a00 */
[----:B-----5:R-:W-:Y:S01]  /*2030*/  FSETP.NEU.AND P1, PT, R89, RZ, PT ;  /* 0x000000ff5900720b */ /* 0x020fe20003f2d000 */
[----:B------:R-:W-:Y:S01]  /*2040*/  BSSY B0, `(.L_x_28) ;  /* 0x00004dc000007945 */ /* 0x000fe20003800000 */
[----:B------:R-:W-:-:S04]  /*2050*/  ISETP.GT.AND P6, PT, R4, RZ, PT ;  /* 0x000000ff0400720c */ /* 0x000fc80003fc4270 */
[----:B------:R-:W-:Y:S01]  /*2060*/  ISETP.GT.AND P0, PT, R3, RZ, P6 ;  /* 0x000000ff0300720c */ /* 0x000fe20003704270 */
[-C--:B0-----:R-:W-:Y:S02]  /*2070*/  IMAD R10, R95, R12.reuse, RZ ;  /* 0x0000000c5f0a7224 */ /* 0x081fe400078e02ff */
[----:B------:R-:W-:-:S04]  /*2080*/  IMAD.WIDE.U32 R104, R113, R12, R8 ;  /* 0x0000000c71687225 */ /* 0x000fc800078e0008 */
[----:B------:R-:W-:-:S04]  /*2090*/  IMAD R5, R113, R13, R10 ;  /* 0x0000000d71057224 */ /* 0x000fc800078e020a */
[----:B------:R-:W-:Y:S01]  /*20a0*/  IMAD.IADD R93, R105, 0x1, R5 ;  /* 0x00000001695d7824 */ /* 0x000fe200078e0205 */
[----:B------:R-:W-:Y:S06]  /*20b0*/  @!P1 BRA `(.L_x_29) ;  /* 0x0000003400789947 */ /* 0x000fec0003800000 */
[----:B------:R-:W0:Y:S01]  /*20c0*/  LDC.64 R14, c[0x0][0x5b8] ;  /* 0x00016e00ff0e7b82 */ /* 0x000e220000000a00 */
[----:B------:R-:W-:-:S07]  /*20d0*/  ULDC.64 UR4, c[0x0][0x5c0] ;  /* 0x0001700000047ab9 */ /* 0x000fce0000000a00 */
[----:B------:R-:W1:Y:S08]  /*20e0*/  LDC.64 R96, c[0x0][0x5b0] ;  /* 0x00016c00ff607b82 */ /* 0x000e700000000a00 */
[----:B------:R-:W2:Y:S01]  /*20f0*/  LDC.64 R10, c[0x0][0x5a8] ;  /* 0x00016a00ff0a7b82 */ /* 0x000ea20000000a00 */
[-C--:B0-----:R-:W-:Y:S02]  /*2100*/  IMAD R8, R21, R14.reuse, RZ ;  /* 0x0000000e15087224 */ /* 0x081fe400078e02ff */
[----:B------:R-:W-:-:S04]  /*2110*/  IMAD.WIDE.U32 R20, R23, R14, R6 ;  /* 0x0000000e17147225 */ /* 0x000fc800078e0006 */
[----:B------:R-:W-:Y:S02]  /*2120*/  IMAD R103, R23, R15, R8 ;  /* 0x0000000f17677224 */ /* 0x000fe400078e0208 */
[-C--:B-1----:R-:W-:Y:S02]  /*2130*/  IMAD R8, R95, R96.reuse, RZ ;  /* 0x000000605f087224 */ /* 0x082fe400078e02ff */
[----:B------:R-:W-:Y:S02]  /*2140*/  IMAD.IADD R91, R21, 0x1, R103 ;  /* 0x00000001155b7824 */ /* 0x000fe400078e0267 */
[----:B------:R-:W-:Y:S02]  /*2150*/  IMAD.MOV.U32 R90, RZ, RZ, R20 ;  /* 0x000000ffff5a7224 */ /* 0x000fe400078e0014 */
[C---:B------:R-:W-:Y:S02]  /*2160*/  IMAD R109, R113.reuse, R97, R8 ;  /* 0x00000061716d7224 */ /* 0x040fe400078e0208 */
[----:B------:R-:W-:-:S04]  /*2170*/  IMAD.WIDE.U32 R8, R113, R96, R90 ;  /* 0x0000006071087225 */ /* 0x000fc800078e005a */
[----:B------:R-:W-:Y:S01]  /*2180*/  IMAD.IADD R5, R9, 0x1, R109 ;  /* 0x0000000109057824 */ /* 0x000fe200078e026d */
[----:B--2---:R-:W-:-:S04]  /*2190*/  LEA R98, P1, R8, R10, 0x1 ;  /* 0x0000000a08627211 */ /* 0x004fc800078208ff */
[----:B------:R-:W-:-:S05]  /*21a0*/  LEA.HI.X R99, R8, R11, R5, 0x1, P1 ;  /* 0x0000000b08637211 */ /* 0x000fca00008f0c05 */
[----:B------:R-:W2:Y:S01]  /*21b0*/  @P0 LDG.E.LTC128B.U16 R5, desc[UR36][R98.64] ;  /* 0x0000002462050981 */ /* 0x000ea2000c1e1520 */
[----:B------:R-:W-:Y:S01]  /*21c0*/  ISETP.GT.AND P4, PT, R4, 0x1, PT ;  /* 0x000000010400780c */ /* 0x000fe20003f84270 */
[----:B------:R-:W-:Y:S01]  /*21d0*/  IMAD.WIDE.U32 R8, R113, R96, R6 ;  /* 0x0000006071087225 */ /* 0x000fe200078e0006 */
[----:B------:R-:W-:Y:S02]  /*21e0*/  BSSY B1, `(.L_x_30) ;  /* 0x0000013000017945 */ /* 0x000fe40003800000 */
[----:B------:R-:W-:Y:S01]  /*21f0*/  P2R R107, PR, RZ, 0x10 ;  /* 0x00000010ff6b7803 */ /* 0x000fe20000000000 */
[----:B------:R-:W-:Y:S02]  /*2200*/  IMAD.IADD R9, R109, 0x1, R9 ;  /* 0x000000016d097824 */ /* 0x000fe400078e0209 */
[----:B------:R-:W-:-:S04]  /*2210*/  IMAD.WIDE.U32 R100, R23, R14, R8 ;  /* 0x0000000e17647225 */ /* 0x000fc800078e0008 */
[----:B------:R-:W-:Y:S01]  /*2220*/  IMAD.IADD R9, R103, 0x1, R101 ;  /* 0x0000000167097824 */ /* 0x000fe200078e0265 */
[----:B------:R-:W-:Y:S02]  /*2230*/  LEA R8, P2, R100, R10, 0x1 ;  /* 0x0000000a64087211 */ /* 0x000fe400078408ff */
[----:B------:R-:W-:Y:S02]  /*2240*/  SHF.L.U64.HI R101, R96, 0x3, R97 ;  /* 0x0000000360657819 */ /* 0x000fe40000010261 */
[----:B------:R-:W-:Y:S01]  /*2250*/  LEA.HI.X R9, R100, R11, R9, 0x1, P2 ;  /* 0x0000000b64097211 */ /* 0x000fe200010f0c09 */
[----:B------:R-:W-:Y:S02]  /*2260*/  IMAD.SHL.U32 R100, R96, 0x8, RZ ;  /* 0x0000000860647824 */ /* 0x000fe400078e00ff */
[----:B--2---:R-:W-:-:S05]  /*2270*/  HADD2.F32 R92, -RZ, R5.H0_H0 ;  /* 0x20000005ff5c7230 */ /* 0x004fca0000004100 */
[----:B------:R-:W-:Y:S01]  /*2280*/  FMUL R15, R92, R89 ;  /* 0x000000595c0f7220 */ /* 0x000fe20000400000 */
[----:B------:R-:W-:-:S03]  /*2290*/  LEA R92, P1, R104, UR4, 0x1 ;  /* 0x00000004685c7c11 */ /* 0x000fc6000f8208ff */
[----:B------:R-:W-:Y:S01]  /*22a0*/  FFMA R15, R56, R88, R15 ;  /* 0x00000058380f7223 */ /* 0x000fe2000000000f */
[----:B------:R-:W-:Y:S02]  /*22b0*/  LEA.HI.X R93, R104, UR5, R93, 0x1, P1 ;  /* 0x00000005685d7c11 */ /* 0x000fe400088f0c5d */
[----:B------:R-:W-:Y:S02]  /*22c0*/  ISETP.GT.AND P1, PT, R3, RZ, P4 ;  /* 0x000000ff0300720c */ /* 0x000fe40002724270 */
[----:B------:R-:W-:-:S05]  /*22d0*/  F2FP.F16.F32.PACK_AB R15, RZ, R15 ;  /* 0x0000000fff0f723e */ /* 0x000fca00000000ff */
[----:B------:R0:W-:Y:S06]  /*22e0*/  @P0 STG.E.U16 desc[UR36][R92.64], R15 ;  /* 0x0000000f5c000986 */ /* 0x0001ec000c101524 */
[----:B------:R-:W-:Y:S05]  /*22f0*/  @!P1 BRA `(.L_x_31) ;  /* 0x0000000000049947 */ /* 0x000fea0003800000 */
[----:B------:R1:W5:Y:S02]  /*2300*/  LDG.E.LTC128B.U16 R5, desc[UR36][R8.64+0x2] ;  /* 0x0000022408057981 */ /* 0x000364000c1e1520 */
.L_x_31:
[----:B------:R-:W-:Y:S05]  /*2310*/  BSYNC B1 ;  /* 0x0000000000017941 */ /* 0x000fea0003800000 */
.L_x_30:
[----:B-----5:R-:W-:Y:S01]  /*2320*/  HADD2.F32 R56, -RZ, R5.H0_H0 ;  /* 0x20000005ff387230 */ /* 0x020fe20000004100 */
[----:B------:R-:W-:Y:S01]  /*2330*/  ISETP.GT.AND P0, PT, R3, 0x8, P6 ;  /* 0x000000080300780c */ /* 0x000fe20003704270 */
[----:B------:R-:W-:-:S04]  /*2340*/  IMAD.WIDE.U32 R104, R113, R96, R100 ;  /* 0x0000006071687225 */ /* 0x000fc800078e0064 */
[----:B------:R-:W-:Y:S01]  /*2350*/  FMUL R56, R56, R89 ;  /* 0x0000005938387220 */ /* 0x000fe20000400000 */
[----:B------:R-:W-:Y:S01]  /*2360*/  IMAD.IADD R109, R109, 0x1, R105 ;  /* 0x000000016d6d7824 */ /* 0x000fe200078e0269 */
[----:B0-----:R-:W-:Y:S02]  /*2370*/  IADD3 R15, P2, R20, R104, RZ ;  /* 0x00000068140f7210 */ /* 0x001fe40007f5e0ff */
[----:B------:R-:W-:-:S03]  /*2380*/  FFMA R57, R57, R88, R56 ;  /* 0x0000005839397223 */ /* 0x000fc60000000038 */
[----:B------:R-:W-:Y:S01]  /*2390*/  IMAD.X R98, R109, 0x1, R91, P2 ;  /* 0x000000016d627824 */ /* 0x000fe200010e065b */
[C---:B------:R-:W-:Y:S02]  /*23a0*/  LEA R56, P2, R15.reuse, R10, 0x1 ;  /* 0x0000000a0f387211 */ /* 0x040fe400078408ff */
[----:B------:R-:W-:Y:S02]  /*23b0*/  F2FP.F16.F32.PACK_AB R99, RZ, R57 ;  /* 0x00000039ff63723e */ /* 0x000fe400000000ff */
[----:B------:R-:W-:Y:S02]  /*23c0*/  LEA.HI.X R57, R15, R11, R98, 0x1, P2 ;  /* 0x0000000b0f397211 */ /* 0x000fe400010f0c62 */
[----:B------:R-:W-:Y:S01]  /*23d0*/  PRMT R15, R5, 0x7610, R15 ;  /* 0x00007610050f7816 */ /* 0x000fe2000000000f */
[----:B------:R0:W-:Y:S05]  /*23e0*/  @P1 STG.E.U16 desc[UR36][R92.64+0x2], R99 ;  /* 0x000002635c001986 */ /* 0x0001ea000c101524 */
[----:B------:R2:W3:Y:S01]  /*23f0*/  @P0 LDG.E.LTC128B.U16 R15, desc[UR36][R56.64] ;  /* 0x00000024380f0981 */ /* 0x0004e2000c1e1520 */
[----:B------:R-:W-:Y:S01]  /*2400*/  IADD3 R104, P1, R6, R104, RZ ;  /* 0x0000006806687210 */ /* 0x000fe20007f3e0ff */
[----:B------:R-:W-:Y:S01]  /*2410*/  BSSY B1, `(.L_x_32) ;  /* 0x0000012000017945 */ /* 0x000fe20003800000 */
[----:B------:R-:W-:-:S03]  /*2420*/  SHF.L.U64.HI R111, R12, 0x4, R13 ;  /* 0x000000040c6f7819 */ /* 0x000fc6000001020d */
[----:B------:R-:W-:Y:S01]  /*2430*/  IMAD.X R105, R7, 0x1, R109, P1 ;  /* 0x0000000107697824 */ /* 0x000fe200008e066d */
[----:B------:R-:W-:Y:S01]  /*2440*/  ISETP.GT.AND P1, PT, R3, 0x8, P4 ;  /* 0x000000080300780c */ /* 0x000fe20002724270 */
[----:B------:R-:W-:Y:S02]  /*2450*/  IMAD.SHL.U32 R109, R12, 0x10, RZ ;  /* 0x000000100c6d7824 */ /* 0x000fe400078e00ff */
[----:B------:R-:W-:-:S03]  /*2460*/  IMAD.WIDE.U32 R104, R23, R14, R104 ;  /* 0x0000000e17687225 */ /* 0x000fc600078e0068 */
[----:B--2---:R-:W-:Y:S01]  /*2470*/  LEA R56, P3, R104, R10, 0x1 ;  /* 0x0000000a68387211 */ /* 0x004fe200078608ff */
[----:B---3--:R-:W-:-:S05]  /*2480*/  HADD2.F32 R98, -RZ, R15.H0_H0 ;  /* 0x2000000fff627230 */ /* 0x008fca0000004100 */
[----:B------:R-:W-:Y:S01]  /*2490*/  FMUL R5, R98, R89 ;  /* 0x0000005962057220 */ /* 0x000fe20000400000 */
[----:B------:R-:W-:-:S03]  /*24a0*/  IADD3 R98, P2, R109, R92, RZ ;  /* 0x0000005c6d627210 */ /* 0x000fc60007f5e0ff */
[----:B------:R-:W-:Y:S01]  /*24b0*/  FFMA R5, R58, R88, R5 ;  /* 0x000000583a057223 */ /* 0x000fe20000000005 */
[----:B------:R-:W-:Y:S02]  /*24c0*/  IMAD.IADD R58, R103, 0x1, R105 ;  /* 0x00000001673a7824 */ /* 0x000fe400078e0269 */
[----:B0-----:R-:W-:Y:S02]  /*24d0*/  IMAD.X R99, R111, 0x1, R93, P2 ;  /* 0x000000016f637824 */ /* 0x001fe400010e065d */
[----:B------:R-:W-:Y:S02]  /*24e0*/  F2FP.F16.F32.PACK_AB R5, RZ, R5 ;  /* 0x00000005ff05723e */ /* 0x000fe400000000ff */
[----:B------:R-:W-:-:S03]  /*24f0*/  LEA.HI.X R57, R104, R11, R58, 0x1, P3 ;  /* 0x0000000b68397211 */ /* 0x000fc600018f0c3a */
[----:B------:R0:W-:Y:S01]  /*2500*/  @P0 STG.E.U16 desc[UR36][R98.64], R5 ;  /* 0x0000000562000986 */ /* 0x0001e2000c101524 */
[----:B------:R-:W-:Y:S05]  /*2510*/  @!P1 BRA `(.L_x_33) ;  /* 0x0000000000049947 */ /* 0x000fea0003800000 */
[----:B------:R2:W5:Y:S02]  /*2520*/  LDG.E.LTC128B.U16 R15, desc[UR36][R56.64+0x2] ;  /* 0x00000224380f7981 */ /* 0x000564000c1e1520 */
.L_x_33:
[----:B------:R-:W-:Y:S05]  /*2530*/  BSYNC B1 ;  /* 0x0000000000017941 */ /* 0x000fea0003800000 */
.L_x_32:
[----:B-----5:R-:W-:Y:S01]  /*2540*/  HADD2.F32 R58, -RZ, R15.H0_H0 ;  /* 0x2000000fff3a7230 */ /* 0x020fe20000004100 */
[----:B------:R-:W-:Y:S01]  /*2550*/  ISETP.GT.AND P4, PT, R4, 0x8, PT ;  /* 0x000000080400780c */ /* 0x000fe20003f84270 */
[----:B------:R-:W-:Y:S01]  /*2560*/  BSSY B1, `(.L_x_34) ;  /* 0x000000d000017945 */ /* 0x000fe20003800000 */
[----:B------:R-:W-:Y:S02]  /*2570*/  PRMT R104, R15, 0x7610, R104 ;  /* 0x000076100f687816 */ /* 0x000fe40000000068 */
[----:B------:R-:W-:Y:S01]  /*2580*/  FMUL R58, R58, R89 ;  /* 0x000000593a3a7220 */ /* 0x000fe20000400000 */
[----:B------:R-:W-:Y:S02]  /*2590*/  ISETP.GT.AND P0, PT, R3, RZ, P4 ;  /* 0x000000ff0300720c */ /* 0x000fe40002704270 */
[----:B------:R-:W-:Y:S01]  /*25a0*/  P2R R108, PR, RZ, 0x10 ;  /* 0x00000010ff6c7803 */ /* 0x000fe20000000000 */
[----:B------:R-:W-:Y:S01]  /*25b0*/  FFMA R58, R59, R88, R58 ;  /* 0x000000583b3a7223 */ /* 0x000fe2000000003a */
[----:B------:R-:W-:-:S04]  /*25c0*/  IMAD.MOV.U32 R59, RZ, RZ, R99 ;  /* 0x000000ffff3b7224 */ /* 0x000fc800078e0063 */
[----:B------:R-:W-:-:S04]  /*25d0*/  F2FP.F16.F32.PACK_AB R58, RZ, R58 ;  /* 0x0000003aff3a723e */ /* 0x000fc800000000ff */
[----:B0-----:R-:W-:Y:S01]  /*25e0*/  PRMT R5, R58, 0x7610, R5 ;  /* 0x000076103a057816 */ /* 0x001fe20000000005 */
[----:B------:R-:W-:-:S05]  /*25f0*/  IMAD.MOV.U32 R58, RZ, RZ, R98 ;  /* 0x000000ffff3a7224 */ /* 0x000fca00078e0062 */
[----:B------:R0:W-:Y:S01]  /*2600*/  @P1 STG.E.U16 desc[UR36][R58.64+0x2], R5 ;  /* 0x000002053a001986 */ /* 0x0001e2000c101524 */
[----:B------:R-:W-:Y:S05]  /*2610*/  @!P0 BRA `(.L_x_35) ;  /* 0x0000000000048947 */ /* 0x000fea0003800000 */
[----:B------:R3:W5:Y:S02]  /*2620*/  LDG.E.LTC128B.U16 R104, desc[UR36][R8.64+0x10] ;  /* 0x0000102408687981 */ /* 0x000764000c1e1520 */
.L_x_35:
[----:B------:R-:W-:Y:S05]  /*2630*/  BSYNC B1 ;  /* 0x0000000000017941 */ /* 0x000fea0003800000 */
.L_x_34:
[----:B-----5:R-:W-:Y:S01]  /*2640*/  HADD2.F32 R106, -RZ, R104.H0_H0 ;  /* 0x20000068ff6a7230 */ /* 0x020fe20000004100 */
[C---:B------:R-:W-:Y:S01]  /*2650*/  SHF.L.U64.HI R15, R12.reuse, 0x8, R13 ;  /* 0x000000080c0f7819 */ /* 0x040fe2000001020d */
[----:B0-----:R-:W-:Y:S01]  /*2660*/  IMAD.SHL.U32 R5, R12, 0x100, RZ ;  /* 0x000001000c057824 */ /* 0x001fe200078e00ff */
[----:B------:R-:W-:Y:S01]  /*2670*/  ISETP.GT.AND P3, PT, R4, 0x9, PT ;  /* 0x000000090400780c */ /* 0x000fe20003f64270 */
[----:B------:R-:W-:Y:S01]  /*2680*/  BSSY B1, `(.L_x_36) ;  /* 0x000000b000017945 */ /* 0x000fe20003800000 */
[----:B------:R-:W-:Y:S02]  /*2690*/  FMUL R105, R106, R89 ;  /* 0x000000596a697220 */ /* 0x000fe40000400000 */
[----:B------:R-:W-:Y:S02]  /*26a0*/  IADD3 R12, P1, P2, R5, R92, R109 ;  /* 0x0000005c050c7210 */ /* 0x000fe40007a3e06d */
[----:B------:R-:W-:Y:S02]  /*26b0*/  FFMA R105, R60, R88, R105 ;  /* 0x000000583c697223 */ /* 0x000fe40000000069 */
[----:B------:R-:W-:-:S02]  /*26c0*/  IADD3.X R13, R15, R93, R111, P1, P2 ;  /* 0x0000005d0f0d7210 */ /* 0x000fc40000fe446f */
[----:B------:R-:W-:Y:S02]  /*26d0*/  ISETP.GT.AND P1, PT, R3, RZ, P3 ;  /* 0x000000ff0300720c */ /* 0x000fe40001f24270 */
[----:B------:R-:W-:Y:S02]  /*26e0*/  F2FP.F16.F32.PACK_AB R60, RZ, R105 ;  /* 0x00000069ff3c723e */ /* 0x000fe400000000ff */
[----:B------:R-:W-:-:S03]  /*26f0*/  P2R R105, PR, RZ, 0x8 ;  /* 0x00000008ff697803 */ /* 0x000fc60000000000 */
[----:B------:R0:W-:Y:S06]  /*2700*/  @P0 STG.E.U16 desc[UR36][R92.64+0x10], R60 ;  /* 0x0000103c5c000986 */ /* 0x0001ec000c101524 */
[----:B------:R-:W-:Y:S05]  /*2710*/  @!P1 BRA `(.L_x_37) ;  /* 0x0000000000049947 */ /* 0x000fea0003800000 */
[----:B------:R4:W5:Y:S02]  /*2720*/  LDG.E.LTC128B.U16 R104, desc[UR36][R8.64+0x12] ;  /* 0x0000122408687981 */ /* 0x000964000c1e1520 */
.L_x_37:
[----:B------:R-:W-:Y:S05]  /*2730*/  BSYNC B1 ;  /* 0x0000000000017941 */ /* 0x000fea0003800000 */
.L_x_36:
[----:B0----5:R-:W-:Y:S01]  /*2740*/  HADD2.F32 R60, -RZ, R104.H0_H0 ;  /* 0x20000068ff3c7230 */ /* 0x021fe20000004100 */
[----:B------:R-:W-:Y:S01]  /*2750*/  ISETP.GT.AND P0, PT, R3, 0x8, P4 ;  /* 0x000000080300780c */ /* 0x000fe20002704270 */
[----:B------:R-:W-:Y:S03]  /*2760*/  BSSY B1, `(.L_x_38) ;  /* 0x000000a000017945 */ /* 0x000fe60003800000 */
[----:B------:R-:W-:-:S04]  /*2770*/  FMUL R60, R60, R89 ;  /* 0x000000593c3c7220 */ /* 0x000fc80000400000 */
[----:B------:R-:W-:Y:S01]  /*2780*/  FFMA R60, R61, R88, R60 ;  /* 0x000000583d3c7223 */ /* 0x000fe2000000003c */
[----:B------:R-:W-:-:S04]  /*2790*/  @P1 IMAD.MOV.U32 R61, RZ, RZ, R93 ;  /* 0x000000ffff3d1224 */ /* 0x000fc800078e005d */
[----:B------:R-:W-:-:S04]  /*27a0*/  F2FP.F16.F32.PACK_AB R60, RZ, R60 ;  /* 0x0000003cff3c723e */ /* 0x000fc800000000ff */
[----:B------:R-:W-:Y:S01]  /*27b0*/  PRMT R106, R60, 0x7610, R106 ;  /* 0x000076103c6a7816 */ /* 0x000fe2000000006a */
[----:B------:R-:W-:-:S05]  /*27c0*/  @P1 IMAD.MOV.U32 R60, RZ, RZ, R92 ;  /* 0x000000ffff3c1224 */ /* 0x000fca00078e005c */
[----:B------:R0:W-:Y:S01]  /*27d0*/  @P1 STG.E.U16 desc[UR36][R60.64+0x12], R106 ;  /* 0x0000126a3c001986 */ /* 0x0001e2000c101524 */
[----:B------:R-:W-:Y:S05]  /*27e0*/  @!P0 BRA `(.L_x_39) ;  /* 0x0000000000048947 */ /* 0x000fea0003800000 */
[----:B------:R0:W5:Y:S02]  /*27f0*/  LDG.E.LTC128B.U16 R104, desc[UR36][R56.64+0x10] ;  /* 0x0000102438687981 */ /* 0x000164000c1e1520 */
.L_x_39:
[----:B------:R-:W-:Y:S05]  /*2800*/  BSYNC B1 ;  /* 0x0000000000017941 */ /* 0x000fea0003800000 */
.L_x_38:
[----:B0----5:R-:W-:Y:S01]  /*2810*/  HADD2.F32 R60, -RZ, R104.H0_H0 ;  /* 0x20000068ff3c7230 */ /* 0x021fe20000004100 */
[----:B------:R-:W-:Y:S01]  /*2820*/  ISETP.GT.AND P1, PT, R3, 0x8, P3 ;  /* 0x000000080300780c */ /* 0x000fe20001f24270 */
[----:B------:R-:W-:Y:S03]  /*2830*/  BSSY B1, `(.L_x_40) ;  /* 0x0000007000017945 */ /* 0x000fe60003800000 */
[----:B------:R-:W-:-:S04]  /*2840*/  FMUL R61, R60, R89 ;  /* 0x000000593c3d7220 */ /* 0x000fc80000400000 */
[----:B------:R-:W-:-:S05]  /*2850*/  FFMA R61, R62, R88, R61 ;  /* 0x000000583e3d7223 */ /* 0x000fca000000003d */
[----:B------:R-:W-:-:S05]  /*2860*/  F2FP.F16.F32.PACK_AB R61, RZ, R61 ;  /* 0x0000003dff3d723e */ /* 0x000fca00000000ff */
[----:B------:R0:W-:Y:S01]  /*2870*/  @P0 STG.E.U16 desc[UR36][R58.64+0x10], R61 ;  /* 0x0000103d3a000986 */ /* 0x0001e2000c101524 */
[----:B------:R-:W-:Y:S05]  /*2880*/  @!P1 BRA `(.L_x_41) ;  /* 0x0000000000049947 */ /* 0x000fea0003800000 */
[----:B------:R0:W5:Y:S02]  /*2890*/  LDG.E.LTC128B.U16 R104, desc[UR36][R56.64+0x12] ;  /* 0x0000122438687981 */ /* 0x000164000c1e1520 */
.L_x_41:
[----:B------:R-:W-:Y:S05]  /*28a0*/  BSYNC B1 ;  /* 0x0000000000017941 */ /* 0x000fea0003800000 */
.L_x_40:
[----:B-----5:R-:W-:Y:S01]  /*28b0*/  HADD2.F32 R60, -RZ, R104.H0_H0 ;  /* 0x20000068ff3c7230 */ /* 0x020fe20000004100 */
[----:B------:R-:W-:Y:S01]  /*28c0*/  IADD3 R113, P0, R113, 0x80, RZ ;  /* 0x0000008071717810 */ /* 0x000fe20007f1e0ff */
[----:B------:R-:W-:Y:S01]  /*28d0*/  BSSY B1, `(.L_x_42) ;  /* 0x000000b000017945 */ /* 0x000fe20003800000 */
[----:B------:R-:W-:Y:S02]  /*28e0*/  ISETP.GT.AND P2, PT, R4, 0x10, PT ;  /* 0x000000100400780c */ /* 0x000fe40003f44270 */
[----:B------:R-:W-:Y:S01]  /*28f0*/  FMUL R60, R60, R89 ;  /* 0x000000593c3c7220 */ /* 0x000fe20000400000 */
[----:B------:R-:W-:Y:S01]  /*2900*/  IMAD.X R95, RZ, RZ, R95, P0 ;  /* 0x000000ffff5f7224 */ /* 0x000fe200000e065f */
[----:B------:R-:W-:Y:S02]  /*2910*/  ISETP.GT.AND P0, PT, R3, RZ, P2 ;  /* 0x000000ff0300720c */ /* 0x000fe40001704270 */
[----:B------:R-:W-:Y:S01]  /*2920*/  FFMA R60, R63, R88, R60 ;  /* 0x000000583f3c7223 */ /* 0x000fe2000000003c */
[----:B------:R-:W-:-:S04]  /*2930*/  P2R R106, PR, RZ, 0x4 ;  /* 0x00000004ff6a7803 */ /* 0x000fc80000000000 */
[----:B------:R-:W-:-:S05]  /*2940*/  F2FP.F16.F32.PACK_AB R60, RZ, R60 ;  /* 0x0000003cff3c723e */ /* 0x000fca00000000ff */
[----:B------:R0:W-:Y:S01]  /*2950*/  @P1 STG.E.U16 desc[UR36][R58.64+0x12], R60 ;  /* 0x0000123c3a001986 */ /* 0x0001e2000c101524 */
[----:B------:R-:W-:Y:S05]  /*2960*/  @!P0 BRA `(.L_x_43) ;  /* 0x0000000000048947 */ /* 0x000fea0003800000 */
[----:B------:R0:W5:Y:S02]  /*2970*/  LDG.E.LTC128B.U16 R104, desc[UR36][R8.64+0x20] ;  /* 0x0000202408687981 */ /* 0x000164000c1e1520 */
.L_x_43:
[----:B------:R-:W-:Y:S05]  /*2980*/  BSYNC B1 ;  /* 0x0000000000017941 */ /* 0x000fea0003800000 */
.L_x_42:
[----:B0----5:R-:W-:Y:S01]  /*2990*/  HADD2.F32 R60, -RZ, R104.H0_H0 ;  /* 0x20000068ff3c7230 */ /* 0x021fe20000004100 */
[----:B------:R-:W-:Y:S01]  /*29a0*/  ISETP.GT.AND P1, PT, R4, 0x11, PT ;  /* 0x000000110400780c */ /* 0x000fe20003f24270 */
[-C--:B------:R-:W-:Y:S01]  /*29b0*/  IMAD.WIDE.U32 R62, R113, R96.reuse, R6 ;  /* 0x00000060713e7225 */ /* 0x080fe200078e0006 */
[----:B------:R-:W-:Y:S03]  /*29c0*/  BSSY B1, `(.L_x_44) ;  /* 0x0000021000017945 */ /* 0x000fe60003800000 */
[----:B------:R-:W-:Y:S01]  /*29d0*/  FMUL R21, R60, R89 ;  /* 0x000000593c157220 */ /* 0x000fe20000400000 */
[----:B------:R-:W-:-:S03]  /*29e0*/  IMAD R60, R95, R96, RZ ;  /* 0x000000605f3c7224 */ /* 0x000fc600078e02ff */
[----:B------:R-:W-:Y:S01]  /*29f0*/  FFMA R21, R64, R88, R21 ;  /* 0x0000005840157223 */ /* 0x000fe20000000015 */
[C---:B------:R-:W-:Y:S02]  /*2a00*/  IMAD R109, R113.reuse, R97, R60 ;  /* 0x00000061716d7224 */ /* 0x040fe400078e023c */
[----:B------:R-:W-:Y:S02]  /*2a10*/  IMAD.WIDE.U32 R60, R113, R96, R90 ;  /* 0x00000060713c7225 */ /* 0x000fe400078e005a */
[----:B------:R-:W-:Y:S02]  /*2a20*/  F2FP.F16.F32.PACK_AB R21, RZ, R21 ;  /* 0x00000015ff15723e */ /* 0x000fe400000000ff */
[----:B------:R-:W-:Y:S02]  /*2a30*/  IMAD.IADD R63, R109, 0x1, R63 ;  /* 0x000000016d3f7824 */ /* 0x000fe400078e023f */
[----:B------:R-:W-:Y:S01]  /*2a40*/  PRMT R95, R21, 0x7610, R95 ;  /* 0x00007610155f7816 */ /* 0x000fe2000000005f */
[----:B------:R-:W-:-:S02]  /*2a50*/  IMAD.IADD R21, R61, 0x1, R109 ;  /* 0x000000013d157824 */ /* 0x000fc400078e026d */
[----:B------:R-:W-:Y:S02]  /*2a60*/  IMAD.WIDE.U32 R96, R113, R96, R100 ;  /* 0x0000006071607225 */ /* 0x000fe400078e0064 */
[----:B------:R0:W-:Y:S02]  /*2a70*/  @P0 STG.E.U16 desc[UR36][R92.64+0x20], R95 ;  /* 0x0000205f5c000986 */ /* 0x0001e4000c101524 */
[----:B------:R-:W-:Y:S02]  /*2a80*/  IMAD.IADD R109, R109, 0x1, R97 ;  /* 0x000000016d6d7824 */ /* 0x000fe400078e0261 */
[----:B0-----:R-:W-:Y:S01]  /*2a90*/  IMAD.WIDE.U32 R94, R23, R14, R62 ;  /* 0x0000000e175e7225 */ /* 0x001fe200078e003e */
[----:B------:R-:W-:-:S04]  /*2aa0*/  LEA R62, P0, R60, R10, 0x1 ;  /* 0x0000000a3c3e7211 */ /* 0x000fc800078008ff */
[----:B------:R-:W-:Y:S01]  /*2ab0*/  LEA.HI.X R63, R60, R11, R21, 0x1, P0 ;  /* 0x0000000b3c3f7211 */ /* 0x000fe200000f0c15 */
[----:B------:R-:W-:Y:S01]  /*2ac0*/  IMAD.IADD R21, R103, 0x1, R95 ;  /* 0x0000000167157824 */ /* 0x000fe200078e025f */
[----:B------:R-:W-:-:S04]  /*2ad0*/  LEA R60, P0, R94, R10, 0x1 ;  /* 0x0000000a5e3c7211 */ /* 0x000fc800078008ff */
[----:B------:R-:W-:Y:S02]  /*2ae0*/  LEA.HI.X R61, R94, R11, R21, 0x1, P0 ;  /* 0x0000000b5e3d7211 */ /* 0x000fe400000f0c15 */
[----:B------:R-:W-:-:S04]  /*2af0*/  IADD3 R64, P0, R20, R96, RZ ;  /* 0x0000006014407210 */ /* 0x000fc80007f1e0ff */
[----:B------:R-:W-:Y:S02]  /*2b00*/  IADD3.X R90, R109, R91, RZ, P0, !PT ;  /* 0x0000005b6d5a7210 */ /* 0x000fe400007fe4ff */
[----:B------:R-:W-:-:S05]  /*2b10*/  IADD3 R20, P0, R6, R96, RZ ;  /* 0x0000006006147210 */ /* 0x000fca0007f1e0ff */
[----:B------:R-:W-:Y:S01]  /*2b20*/  IMAD.X R21, R7, 0x1, R109, P0 ;  /* 0x0000000107157824 */ /* 0x000fe200000e066d */
[----:B------:R-:W-:Y:S01]  /*2b30*/  LEA R6, P0, R64, R10, 0x1 ;  /* 0x0000000a40067211 */ /* 0x000fe200078008ff */
[----:B------:R-:W-:-:S03]  /*2b40*/  IMAD.WIDE.U32 R20, R23, R14, R20 ;  /* 0x0000000e17147225 */ /* 0x000fc600078e0014 */
[----:B------:R-:W-:Y:S02]  /*2b50*/  LEA.HI.X R7, R64, R11, R90, 0x1, P0 ;  /* 0x0000000b40077211 */ /* 0x000fe400000f0c5a */
[----:B------:R-:W-:Y:S01]  /*2b60*/  P2R R23, PR, RZ, 0x2 ;  /* 0x00000002ff177803 */ /* 0x000fe20000000000 */
[----:B------:R-:W-:Y:S01]  /*2b70*/  IMAD.IADD R103, R103, 0x1, R21 ;  /* 0x0000000167677824 */ /* 0x000fe200078e0215 */
[----:B------:R-:W-:-:S04]  /*2b80*/  LEA R10, P0, R20, R10, 0x1 ;  /* 0x0000000a140a7211 */ /* 0x000fc800078008ff */
[----:B------:R-:W-:Y:S02]  /*2b90*/  LEA.HI.X R11, R20, R11, R103, 0x1, P0 ;  /* 0x0000000b140b7211 */ /* 0x000fe400000f0c67 */
[----:B------:R-:W-:-:S13]  /*2ba0*/  ISETP.GT.AND P0, PT, R3, RZ, P1 ;  /* 0x000000ff0300720c */ /* 0x000fda0000f04270 */
[----:B------:R-:W-:Y:S05]  /*2bb0*/  @!P0 BRA `(.L_x_45) ;  /* 0x0000000000048947 */ /* 0x000fea0003800000 */
[----:B------:R0:W5:Y:S02]  /*2bc0*/  LDG.E.LTC128B.U16 R104, desc[UR36][R8.64+0x22] ;  /* 0x0000222408687981 */ /* 0x000164000c1e1520 */
.L_x_45:
[----:B------:R-:W-:Y:S05]  /*2bd0*/  BSYNC B1 ;  /* 0x0000000000017941 */ /* 0x000fea0003800000 */
.L_x_44:
[----:B-----5:R-:W-:Y:S01]  /*2be0*/  HADD2.F32 R14, -RZ, R104.H0_H0 ;  /* 0x20000068ff0e7230 */ /* 0x020fe20000004100 */
[----:B------:R-:W-:Y:S01]  /*2bf0*/  BSSY B1, `(.L_x_46) ;  /* 0x000000a000017945 */ /* 0x000fe20003800000 */
[----:B------:R-:W-:Y:S02]  /*2c00*/  @P0 IMAD.MOV.U32 R20, RZ, RZ, R92 ;  /* 0x000000ffff140224 */ /* 0x000fe400078e005c */
[----:B------:R-:W-:Y:S02]  /*2c10*/  @P0 IMAD.MOV.U32 R21, RZ, RZ, R93 ;  /* 0x000000ffff150224 */ /* 0x000fe400078e005d */
[----:B------:R-:W-:-:S04]  /*2c20*/  FMUL R14, R14, R89 ;  /* 0x000000590e0e7220 */ /* 0x000fc80000400000 */
[----:B------:R-:W-:-:S05]  /*2c30*/  FFMA R14, R65, R88, R14 ;  /* 0x00000058410e7223 */ /* 0x000fca000000000e */
[----:B------:R-:W-:-:S05]  /*2c40*/  F2FP.F16.F32.PACK_AB R14, RZ, R14 ;  /* 0x0000000eff0e723e */ /* 0x000fca00000000ff */
[----:B------:R0:W-:Y:S01]  /*2c50*/  @P0 STG.E.U16 desc[UR36][R20.64+0x22], R14 ;  /* 0x0000220e14000986 */ /* 0x0001e2000c101524 */
[----:B------:R-:W-:-:S13]  /*2c60*/  ISETP.GT.AND P0, PT, R3, 0x8, P2 ;  /* 0x000000080300780c */ /* 0x000fda0001704270 */
[----:B0-----:R-:W-:Y:S05]  /*2c70*/  @!P0 BRA `(.L_x_47) ;  /* 0x0000000000048947 */ /* 0x001fea0003800000 */
[----:B------:R0:W5:Y:S02]  /*2c80*/  LDG.E.LTC128B.U16 R104, desc[UR36][R56.64+0x20] ;  /* 0x0000202438687981 */ /* 0x000164000c1e1520 */
.L_x_47:
[----:B------:R-:W-:Y:S05]  /*2c90*/  BSYNC B1 ;  /* 0x0000000000017941 */ /* 0x000fea0003800000 */
.L_x_46:
[----:B-----5:R-:W-:Y:S01]  /*2ca0*/  HADD2.F32 R14, -RZ, R104.H0_H0 ;  /* 0x20000068ff0e7230 */ /* 0x020fe20000004100 */
[----:B------:R-:W-:Y:S04]  /*2cb0*/  BSSY B1, `(.L_x_48) ;  /* 0x0000008000017945 */ /* 0x000fe80003800000 */
[----:B------:R-:W-:-:S04]  /*2cc0*/  FMUL R21, R14, R89 ;  /* 0x000000590e157220 */ /* 0x000fc80000400000 */
[----:B------:R-:W-:-:S05]  /*2cd0*/  FFMA R21, R66, R88, R21 ;  /* 0x0000005842157223 */ /* 0x000fca0000000015 */
[----:B------:R-:W-:-:S05]  /*2ce0*/  F2FP.F16.F32.PACK_AB R21, RZ, R21 ;  /* 0x00000015ff15723e */ /* 0x000fca00000000ff */
[----:B------:R0:W-:Y:S01]  /*2cf0*/  @P0 STG.E.U16 desc[UR36][R58.64+0x20], R21 ;  /* 0x000020153a000986 */ /* 0x0001e2000c101524 */
[----:B------:R-:W-:-:S13]  /*2d00*/  ISETP.GT.AND P0, PT, R3, 0x8, P1 ;  /* 0x000000080300780c */ /* 0x000fda0000f04270 */
[----:B0-----:R-:W-:Y:S05]  /*2d10*/  @!P0 BRA `(.L_x_49) ;  /* 0x0000000000048947 */ /* 0x001fea0003800000 */
[----:B------:R0:W5:Y:S02]  /*2d20*/  LDG.E.LTC128B.U16 R104, desc[UR36][R56.64+0x22] ;  /* 0x0000222438687981 */ /* 0x000164000c1e1520 */
.L_x_49:
[----:B------:R-:W-:Y:S05]  /*2d30*/  BSYNC B1 ;  /* 0x0000000000017941 */ /* 0x000fea0003800000 */
.L_x_48:
[----:B-----5:R-:W-:Y:S01]  /*2d40*/  HADD2.F32 R14, -RZ, R104.H0_H0 ;  /* 0x20000068ff0e7230 */ /* 0x020fe20000004100 */
[----:B------:R-:W-:Y:S01]  /*2d50*/  ISETP.GT.AND P2, PT, R4, 0x18, PT ;  /* 0x000000180400780c */ /* 0x000fe20003f44270 */
[----:B------:R-:W-:Y:S03]  /*2d60*/  BSSY B1, `(.L_x_50) ;  /* 0x0000009000017945 */ /* 0x000fe60003800000 */
[----:B------:R-:W-:Y:S01]  /*2d70*/  FMUL R14, R14, R89 ;  /* 0x000000590e0e7220 */ /* 0x000fe20000400000 */
[----:B------:R-:W-:-:S03]  /*2d80*/  P2R R90, PR, RZ, 0x4 ;  /* 0x00000004ff5a7803 */ /* 0x000fc60000000000 */
[----:B------:R-:W-:-:S05]  /*2d90*/  FFMA R14, R67, R88, R14 ;  /* 0x00000058430e7223 */ /* 0x000fca000000000e */
[----:B------:R-:W-:-:S05]  /*2da0*/  F2FP.F16.F32.PACK_AB R14, RZ, R14 ;  /* 0x0000000eff0e723e */ /* 0x000fca00000000ff */
[----:B------:R0:W-:Y:S01]  /*2db0*/  @P0 STG.E.U16 desc[UR36][R58.64+0x22], R14 ;  /* 0x0000220e3a000986 */ /* 0x0001e2000c101524 */
[----:B------:R-:W-:-:S13]  /*2dc0*/  ISETP.GT.AND P0, PT, R3, RZ, P2 ;  /* 0x000000ff0300720c */ /* 0x000fda0001704270 */
[----:B0-----:R-:W-:Y:S05]  /*2dd0*/  @!P0 BRA `(.L_x_51) ;  /* 0x0000000000048947 */ /* 0x001fea0003800000 */
[----:B------:R0:W5:Y:S02]  /*2de0*/  LDG.E.LTC128B.U16 R104, desc[UR36][R8.64+0x30] ;  /* 0x0000302408687981 */ /* 0x000164000c1e1520 */
.L_x_51:
[----:B------:R-:W-:Y:S05]  /*2df0*/  BSYNC B1 ;  /* 0x0000000000017941 */ /* 0x000fea0003800000 */
.L_x_50:
[----:B-----5:R-:W-:Y:S01]  /*2e00*/  HADD2.F32 R14, -RZ, R104.H0_H0 ;  /* 0x20000068ff0e7230 */ /* 0x020fe20000004100 */
[----:B------:R-:W-:Y:S01]  /*2e10*/  ISETP.GT.AND P1, PT, R4, 0x19, PT ;  /* 0x000000190400780c */ /* 0x000fe20003f24270 */
[----:B------:R-:W-:Y:S01]  /*2e20*/  @P0 IMAD.MOV.U32 R20, RZ, RZ, R92 ;  /* 0x000000ffff140224 */ /* 0x000fe200078e005c */
[----:B------:R-:W-:Y:S02]  /*2e30*/  BSSY B1, `(.L_x_52) ;  /* 0x000000b000017945 */ /* 0x000fe40003800000 */
[----:B------:R-:W-:-:S04]  /*2e40*/  FMUL R21, R14, R89 ;  /* 0x000000590e157220 */ /* 0x000fc80000400000 */
[----:B------:R-:W-:Y:S01]  /*2e50*/  FFMA R21, R68, R88, R21 ;  /* 0x0000005844157223 */ /* 0x000fe20000000015 */
[----:B------:R-:W-:-:S04]  /*2e60*/  P2R R68, PR, RZ, 0x2 ;  /* 0x00000002ff447803 */ /* 0x000fc80000000000 */
[----:B------:R-:W-:-:S04]  /*2e70*/  F2FP.F16.F32.PACK_AB R21, RZ, R21 ;  /* 0x00000015ff15723e */ /* 0x000fc800000000ff */
[----:B------:R-:W-:Y:S01]  /*2e80*/  PRMT R14, R21, 0x7610, R14 ;  /* 0x00007610150e7816 */ /* 0x000fe2000000000e */
[----:B------:R-:W-:-:S05]  /*2e90*/  @P0 IMAD.MOV.U32 R21, RZ, RZ, R93 ;  /* 0x000000ffff150224 */ /* 0x000fca00078e005d */
[----:B------:R0:W-:Y:S01]  /*2ea0*/  @P0 STG.E.U16 desc[UR36][R20.64+0x30], R14 ;  /* 0x0000300e14000986 */ /* 0x0001e2000c101524 */
[----:B------:R-:W-:-:S13]  /*2eb0*/  ISETP.GT.AND P0, PT, R3, RZ, P1 ;  /* 0x000000ff0300720c */ /* 0x000fda0000f04270 */
[----:B0-----:R-:W-:Y:S05]  /*2ec0*/  @!P0 BRA `(.L_x_53) ;  /* 0x0000000000048947 */ /* 0x001fea0003800000 */
[----:B------:R0:W5:Y:S02]  /*2ed0*/  LDG.E.LTC128B.U16 R104, desc[UR36][R8.64+0x32] ;  /* 0x0000322408687981 */ /* 0x000164000c1e1520 */
.L_x_53:
[----:B------:R-:W-:Y:S05]  /*2ee0*/  BSYNC B1 ;  /* 0x0000000000017941 */ /* 0x000fea0003800000 */
.L_x_52:
        /* <DEDUP_REMOVED lines=11> */
.L_x_55:
[----:B------:R-:W-:Y:S05]  /*2fa0*/  BSYNC B1 ;  /* 0x0000000000017941 */ /* 0x000fea0003800000 */
.L_x_54:
        /* <DEDUP_REMOVED lines=9> */
.L_x_57:
[----:B------:R-:W-:Y:S05]  /*3040*/  BSYNC B1 ;  /* 0x0000000000017941 */ /* 0x000fea0003800000 */
.L_x_56:
        /* <DEDUP_REMOVED lines=11> */
.L_x_59:
[----:B------:R-:W-:Y:S05]  /*3100*/  BSYNC B1 ;  /* 0x0000000000017941 */ /* 0x000fea0003800000 */
.L_x_58:
[----:B-----5:R-:W-:Y:S01]  /*3110*/  HADD2.F32 R14, -RZ, R104.H0_H0 ;  /* 0x20000068ff0e7230 */ /* 0x020fe20000004100 */
[----:B------:R-:W-:Y:S01]  /*3120*/  ISETP.GT.AND P1, PT, R4, 0x21, PT ;  /* 0x000000210400780c */ /* 0x000fe20003f24270 */
[----:B------:R-:W-:Y:S01]  /*3130*/  @P0 IMAD.MOV.U32 R20, RZ, RZ, R92 ;  /* 0x000000ffff140224 */ /* 0x000fe200078e005c */
[----:B------:R-:W-:Y:S02]  /*3140*/  BSSY B1, `(.L_x_60) ;  /* 0x000000b000017945 */ /* 0x000fe40003800000 */
[----:B------:R-:W-:Y:S01]  /*3150*/  FMUL R21, R14, R89 ;  /* 0x000000590e157220 */ /* 0x000fe20000400000 */
[----:B------:R-:W-:-:S03]  /*3160*/  P2R R70, PR, RZ, 0x2 ;  /* 0x00000002ff467803 */ /* 0x000fc60000000000 */
[----:B------:R-:W-:-:S05]  /*3170*/  FFMA R21, R72, R88, R21 ;  /* 0x0000005848157223 */ /* 0x000fca0000000015 */
[----:B------:R-:W-:-:S04]  /*3180*/  F2FP.F16.F32.PACK_AB R21, RZ, R21 ;  /* 0x00000015ff15723e */ /* 0x000fc800000000ff */
[----:B------:R-:W-:Y:S01]  /*3190*/  PRMT R14, R21, 0x7610, R14 ;  /* 0x00007610150e7816 */ /* 0x000fe2000000000e */
[----:B------:R-:W-:-:S05]  /*31a0*/  @P0 IMAD.MOV.U32 R21, RZ, RZ, R93 ;  /* 0x000000ffff150224 */ /* 0x000fca00078e005d */
[----:B------:R0:W-:Y:S01]  /*31b0*/  @P0 STG.E.U16 desc[UR36][R20.64+0x40], R14 ;  /* 0x0000400e14000986 */ /* 0x0001e2000c101524 */
[----:B------:R-:W-:-:S13]  /*31c0*/  ISETP.GT.AND P0, PT, R3, RZ, P1 ;  /* 0x000000ff0300720c */ /* 0x000fda0000f04270 */
[----:B0-----:R-:W-:Y:S05]  /*31d0*/  @!P0 BRA `(.L_x_61) ;  /* 0x0000000000048947 */ /* 0x001fea0003800000 */
[----:B------:R0:W5:Y:S02]  /*31e0*/  LDG.E.LTC128B.U16 R104, desc[UR36][R8.64+0x42] ;  /* 0x0000422408687981 */ /* 0x000164000c1e1520 */
.L_x_61:
[----:B------:R-:W-:Y:S05]  /*31f0*/  BSYNC B1 ;  /* 0x0000000000017941 */ /* 0x000fea0003800000 */
.L_x_60:
        /* <DEDUP_REMOVED lines=11> */
.L_x_63:
[----:B------:R-:W-:Y:S05]  /*32b0*/  BSYNC B1 ;  /* 0x0000000000017941 */ /* 0x000fea0003800000 */
.L_x_62:
        /* <DEDUP_REMOVED lines=9> */
.L_x_65:
[----:B------:R-:W-:Y:S05]  /*3350*/  BSYNC B1 ;  /* 0x0000000000017941 */ /* 0x000fea0003800000 */
.L_x_64:
        /* <DEDUP_REMOVED lines=11> */
.L_x_67:
[----:B------:R-:W-:Y:S05]  /*3410*/  BSYNC B1 ;  /* 0x0000000000017941 */ /* 0x000fea0003800000 */
.L_x_66:
[----:B-----5:R-:W-:Y:S01]  /*3420*/  HADD2.F32 R14, -RZ, R104.H0_H0 ;  /* 0x20000068ff0e7230 */ /* 0x020fe20000004100 */
[----:B------:R-:W-:Y:S01]  /*3430*/  ISETP.GT.AND P5, PT, R4, 0x29, PT ;  /* 0x000000290400780c */ /* 0x000fe20003fa4270 */
[----:B------:R-:W-:Y:S01]  /*3440*/  @P0 IMAD.MOV.U32 R20, RZ, RZ, R92 ;  /* 0x000000ffff140224 */ /* 0x000fe200078e005c */
[----:B------:R-:W-:Y:S02]  /*3450*/  BSSY B1, `(.L_x_68) ;  /* 0x000000b000017945 */ /* 0x000fe40003800000 */
[----:B------:R-:W-:-:S04]  /*3460*/  FMUL R21, R14, R89 ;  /* 0x000000590e157220 */ /* 0x000fc80000400000 */
[----:B------:R-:W-:-:S05]  /*3470*/  FFMA R21, R76, R88, R21 ;  /* 0x000000584c157223 */ /* 0x000fca0000000015 */
[----:B------:R-:W-:-:S04]  /*3480*/  F2FP.F16.F32.PACK_AB R21, RZ, R21 ;  /* 0x00000015ff15723e */ /* 0x000fc800000000ff */
[----:B------:R-:W-:Y:S01]  /*3490*/  PRMT R14, R21, 0x7610, R14 ;  /* 0x00007610150e7816 */ /* 0x000fe2000000000e */
[----:B------:R-:W-:-:S05]  /*34a0*/  @P0 IMAD.MOV.U32 R21, RZ, RZ, R93 ;  /* 0x000000ffff150224 */ /* 0x000fca00078e005d */
[----:B------:R1:W-:Y:S01]  /*34b0*/  @P0 STG.E.U16 desc[UR36][R20.64+0x50], R14 ;  /* 0x0000500e14000986 */ /* 0x0003e2000c101524 */
[----:B------:R-:W-:Y:S02]  /*34c0*/  ISETP.GT.AND P0, PT, R3, RZ, P5 ;  /* 0x000000ff0300720c */ /* 0x000fe40002f04270 */
[----:B-1----:R-:W-:-:S11]  /*34d0*/  P2R R14, PR, RZ, 0x20 ;  /* 0x00000020ff0e7803 */ /* 0x002fd60000000000 */
[----:B------:R-:W-:Y:S05]  /*34e0*/  @!P0 BRA `(.L_x_69) ;  /* 0x0000000000048947 */ /* 0x000fea0003800000 */
[----:B------:R1:W5:Y:S02]  /*34f0*/  LDG.E.LTC128B.U16 R104, desc[UR36][R8.64+0x52] ;  /* 0x0000522408687981 */ /* 0x000364000c1e1520 */
.L_x_69:
[----:B------:R-:W-:Y:S05]  /*3500*/  BSYNC B1 ;  /* 0x0000000000017941 */ /* 0x000fea0003800000 */
.L_x_68:
        /* <DEDUP_REMOVED lines=11> */
.L_x_71:
[----:B------:R-:W-:Y:S05]  /*35c0*/  BSYNC B1 ;  /* 0x0000000000017941 */ /* 0x000fea0003800000 */
.L_x_70:
        /* <DEDUP_REMOVED lines=9> */
.L_x_73:
[----:B------:R-:W-:Y:S05]  /*3660*/  BSYNC B1 ;  /* 0x0000000000017941 */ /* 0x000fea0003800000 */
.L_x_72:
[----:B-----5:R-:W-:Y:S01]  /*3670*/  HADD2.F32 R14, -RZ, R104.H0_H0 ;  /* 0x20000068ff0e7230 */ /* 0x020fe20000004100 */
[----:B------:R-:W-:Y:S01]  /*3680*/  ISETP.GT.AND P3, PT, R4, 0x30, PT ;  /* 0x000000300400780c */ /* 0x000fe20003f64270 */
[----:B------:R-:W-:Y:S03]  /*3690*/  BSSY B1, `(.L_x_74) ;  /* 0x0000008000017945 */ /* 0x000fe60003800000 */
[----:B------:R-:W-:-:S04]  /*36a0*/  FMUL R14, R14, R89 ;  /* 0x000000590e0e7220 */ /* 0x000fc80000400000 */
[----:B------:R-:W-:-:S05]  /*36b0*/  FFMA R14, R79, R88, R14 ;  /* 0x000000584f0e7223 */ /* 0x000fca000000000e */
[----:B------:R-:W-:-:S05]  /*36c0*/  F2FP.F16.F32.PACK_AB R14, RZ, R14 ;  /* 0x0000000eff0e723e */ /* 0x000fca00000000ff */
[----:B------:R0:W-:Y:S01]  /*36d0*/  @P0 STG.E.U16 desc[UR36][R58.64+0x52], R14 ;  /* 0x0000520e3a000986 */ /* 0x0001e2000c101524 */
[----:B------:R-:W-:-:S13]  /*36e0*/  ISETP.GT.AND P0, PT, R3, RZ, P3 ;  /* 0x000000ff0300720c */ /* 0x000fda0001f04270 */
[----:B0-----:R-:W-:Y:S05]  /*36f0*/  @!P0 BRA `(.L_x_75) ;  /* 0x0000000000048947 */ /* 0x001fea0003800000 */
[----:B------:R0:W5:Y:S02]  /*3700*/  LDG.E.LTC128B.U16 R104, desc[UR36][R8.64+0x60] ;  /* 0x0000602408687981 */ /* 0x000164000c1e1520 */
.L_x_75:
[----:B------:R-:W-:Y:S05]  /*3710*/  BSYNC B1 ;  /* 0x0000000000017941 */ /* 0x000fea0003800000 */
.L_x_74:
        /* <DEDUP_REMOVED lines=13> */
.L_x_77:
[----:B------:R-:W-:Y:S05]  /*37f0*/  BSYNC B1 ;  /* 0x0000000000017941 */ /* 0x000fea0003800000 */
.L_x_76:
        /* <DEDUP_REMOVED lines=11> */
.L_x_79:
[----:B------:R-:W-:Y:S05]  /*38b0*/  BSYNC B1 ;  /* 0x0000000000017941 */ /* 0x000fea0003800000 */
.L_x_78:
        /* <DEDUP_REMOVED lines=9> */
.L_x_81:
[----:B------:R-:W-:Y:S05]  /*3950*/  BSYNC B1 ;  /* 0x0000000000017941 */ /* 0x000fea0003800000 */
.L_x_80:
        /* <DEDUP_REMOVED lines=10> */
.L_x_83:
[----:B------:R-:W-:Y:S05]  /*3a00*/  BSYNC B1 ;  /* 0x0000000000017941 */ /* 0x000fea0003800000 */
.L_x_82:
        /* <DEDUP_REMOVED lines=8> */
[----:B------:R-:W-:-:S05]  /*3a90*/  IADD3 R20, P0, R5, R98, RZ ;  /* 0x0000006205147210 */ /* 0x000fca0007f1e0ff */
[----:B-1----:R-:W-:Y:S01]  /*3aa0*/  IMAD.X R21, R15, 0x1, R99, P0 ;  /* 0x000000010f157824 */ /* 0x002fe200000e0663 */
[----:B------:R-:W-:-:S05]  /*3ab0*/  IADD3 R64, P0, R5, R98, RZ ;  /* 0x0000006205407210 */ /* 0x000fca0007f1e0ff */
[----:B------:R-:W-:Y:S01]  /*3ac0*/  IMAD.X R65, R15, 0x1, R99, P0 ;  /* 0x000000010f417824 */ /* 0x000fe200000e0663 */
[----:B------:R-:W-:-:S05]  /*3ad0*/  IADD3 R14, P0, R5, R92, RZ ;  /* 0x0000005c050e7210 */ /* 0x000fca0007f1e0ff */
[----:B------:R-:W-:Y:S01]  /*3ae0*/  IMAD.X R15, R15, 0x1, R93, P0 ;  /* 0x000000010f0f7824 */ /* 0x000fe200000e065d */
[----:B------:R-:W-:-:S04]  /*3af0*/  ISETP.GT.AND P0, PT, R4, 0x39, PT ;  /* 0x000000390400780c */ /* 0x000fc80003f04270 */
[----:B------:R-:W-:-:S13]  /*3b00*/  ISETP.GT.AND P4, PT, R3, RZ, P0 ;  /* 0x000000ff0300720c */ /* 0x000fda0000784270 */
[----:B------:R-:W-:Y:S05]  /*3b10*/  @!P4 BRA `(.L_x_85) ;  /* 0x000000000004c947 */ /* 0x000fea0003800000 */
[----:B------:R1:W5:Y:S02]  /*3b20*/  LDG.E.LTC128B.U16 R104, desc[UR36][R8.64+0x72] ;  /* 0x0000722408687981 */ /* 0x000364000c1e1520 */
.L_x_85:
[----:B------:R-:W-:Y:S05]  /*3b30*/  BSYNC B1 ;  /* 0x0000000000017941 */ /* 0x000fea0003800000 */
.L_x_84:
        /* <DEDUP_REMOVED lines=9> */
.L_x_87:
[----:B------:R-:W-:Y:S05]  /*3bd0*/  BSYNC B1 ;  /* 0x0000000000017941 */ /* 0x000fea0003800000 */
.L_x_86:
        /* <DEDUP_REMOVED lines=9> */
.L_x_89:
[----:B------:R-:W-:Y:S05]  /*3c70*/  BSYNC B1 ;  /* 0x0000000000017941 */ /* 0x000fea0003800000 */
.L_x_88:
[----:B-----5:R-:W-:-:S05]  /*3c80*/  HADD2.F32 R4, -RZ, R104.H0_H0 ;  /* 0x20000068ff047230 */ /* 0x020fca0000004100 */
[----:B------:R-:W-:-:S04]  /*3c90*/  FMUL R4, R4, R89 ;  /* 0x0000005904047220 */ /* 0x000fc80000400000 */
[----:B------:R-:W-:-:S05]  /*3ca0*/  FFMA R4, R87, R88, R4 ;  /* 0x0000005857047223 */ /* 0x000fca0000000004 */
[----:B------:R-:W-:-:S04]  /*3cb0*/  F2FP.F16.F32.PACK_AB R4, RZ, R4 ;  /* 0x00000004ff04723e */ /* 0x000fc800000000ff */
[----:B-1-34-:R-:W-:-:S05]  /*3cc0*/  PRMT R8, R4, 0x7610, R8 ;  /* 0x0000761004087816 */ /* 0x01afca0000000008 */
[----:B------:R1:W-:Y:S01]  /*3cd0*/  @P4 STG.E.U16 desc[UR36][R58.64+0x72], R8 ;  /* 0x000072083a004986 */ /* 0x0003e2000c101524 */
[----:B------:R-:W-:-:S13]  /*3ce0*/  ISETP.GT.AND P4, PT, R3, 0x80, P6 ;  /* 0x000000800300780c */ /* 0x000fda0003784270 */
[----:B------:R-:W3:Y:S01]  /*3cf0*/  @P4 LDG.E.LTC128B.U16 R104, desc[UR36][R62.64] ;  /* 0x000000243e684981 */ /* 0x000ee2000c1e1520 */
[----:B------:R-:W-:Y:S01]  /*3d00*/  BSSY B1, `(.L_x_90) ;  /* 0x000000a000017945 */ /* 0x000fe20003800000 */
[----:B---3--:R-:W-:-:S05]  /*3d10*/  HADD2.F32 R4, -RZ, R104.H0_H0 ;  /* 0x20000068ff047230 */ /* 0x008fca0000004100 */
[----:B------:R-:W-:-:S04]  /*3d20*/  FMUL R5, R4, R89 ;  /* 0x0000005904057220 */ /* 0x000fc80000400000 */
[----:B------:R-:W-:-:S05]  /*3d30*/  FFMA R5, R24, R88, R5 ;  /* 0x0000005818057223 */ /* 0x000fca0000000005 */
[----:B------:R-:W-:-:S05]  /*3d40*/  F2FP.F16.F32.PACK_AB R5, RZ, R5 ;  /* 0x00000005ff05723e */ /* 0x000fca00000000ff */
[----:B------:R1:W-:Y:S01]  /*3d50*/  @P4 STG.E.U16 desc[UR36][R14.64], R5 ;  /* 0x000000050e004986 */ /* 0x0003e2000c101524 */
[----:B------:R-:W-:-:S04]  /*3d60*/  ISETP.NE.AND P4, PT, R107, RZ, PT ;  /* 0x000000ff6b00720c */ /* 0x000fc80003f85270 */
[----:B------:R-:W-:-:S13]  /*3d70*/  ISETP.GT.AND P4, PT, R3, 0x80, P4 ;  /* 0x000000800300780c */ /* 0x000fda0002784270 */
[----:B-1----:R-:W-:Y:S05]  /*3d80*/  @!P4 BRA `(.L_x_91) ;  /* 0x000000000004c947 */ /* 0x002fea0003800000 */
[----:B------:R1:W5:Y:S02]  /*3d90*/  LDG.E.LTC128B.U16 R104, desc[UR36][R60.64+0x2] ;  /* 0x000002243c687981 */ /* 0x000364000c1e1520 */
.L_x_91:
[----:B------:R-:W-:Y:S05]  /*3da0*/  BSYNC B1 ;  /* 0x0000000000017941 */ /* 0x000fea0003800000 */
.L_x_90:
[----:B-----5:R-:W-:Y:S01]  /*3db0*/  HADD2.F32 R4, -RZ, R104.H0_H0 ;  /* 0x20000068ff047230 */ /* 0x020fe20000004100 */
[----:B------:R-:W-:Y:S01]  /*3dc0*/  ISETP.GT.AND P6, PT, R3, 0x88, P6 ;  /* 0x000000880300780c */ /* 0x000fe200037c4270 */
        /* <DEDUP_REMOVED lines=8> */
[----:B------:R-:W-:Y:S05]  /*3e50*/  @!P6 BRA `(.L_x_93) ;  /* 0x000000000004e947 */ /* 0x000fea0003800000 */
[----:B------:R4:W5:Y:S02]  /*3e60*/  LDG.E.LTC128B.U16 R104, desc[UR36][R6.64] ;  /* 0x0000002406687981 */ /* 0x000964000c1e1520 */
.L_x_93:
[----:B------:R-:W-:Y:S05]  /*3e70*/  BSYNC B1 ;  /* 0x0000000000017941 */ /* 0x000fea0003800000 */
.L_x_92:
[----:B---3-5:R-:W-:Y:S01]  /*3e80*/  HADD2.F32 R4, -RZ, R104.H0_H0 ;  /* 0x20000068ff047230 */ /* 0x028fe20000004100 */
[----:B------:R-:W-:Y:S01]  /*3e90*/  ISETP.NE.AND P4, PT, R107, RZ, PT ;  /* 0x000000ff6b00720c */ /* 0x000fe20003f85270 */
[----:B------:R-:W-:Y:S03]  /*3ea0*/  BSSY B1, `(.L_x_94) ;  /* 0x0000008000017945 */ /* 0x000fe60003800000 */
[----:B------:R-:W-:Y:S01]  /*3eb0*/  FMUL R5, R4, R89 ;  /* 0x0000005904057220 */ /* 0x000fe20000400000 */
[----:B------:R-:W-:-:S03]  /*3ec0*/  ISETP.GT.AND P4, PT, R3, 0x88, P4 ;  /* 0x000000880300780c */ /* 0x000fc60002784270 */
[----:B------:R-:W-:-:S05]  /*3ed0*/  FFMA R5, R26, R88, R5 ;  /* 0x000000581a057223 */ /* 0x000fca0000000005 */
[----:B------:R-:W-:-:S05]  /*3ee0*/  F2FP.F16.F32.PACK_AB R5, RZ, R5 ;  /* 0x00000005ff05723e */ /* 0x000fca00000000ff */
[----:B------:R3:W-:Y:S01]  /*3ef0*/  @P6 STG.E.U16 desc[UR36][R20.64], R5 ;  /* 0x0000000514006986 */ /* 0x0007e2000c101524 */
[----:B------:R-:W-:Y:S05]  /*3f00*/  @!P4 BRA `(.L_x_95) ;  /* 0x000000000004c947 */ /* 0x000fea0003800000 */
[----:B------:R0:W5:Y:S02]  /*3f10*/  LDG.E.LTC128B.U16 R104, desc[UR36][R10.64+0x2] ;  /* 0x000002240a687981 */ /* 0x000164000c1e1520 */
.L_x_95:
[----:B------:R-:W-:Y:S05]  /*3f20*/  BSYNC B1 ;  /* 0x0000000000017941 */ /* 0x000fea0003800000 */
.L_x_94:
[----:B-----5:R-:W-:Y:S01]  /*3f30*/  HADD2.F32 R4, -RZ, R104.H0_H0 ;  /* 0x20000068ff047230 */ /* 0x020fe20000004100 */
[----:B------:R-:W-:Y:S01]  /*3f40*/  ISETP.NE.AND P6, PT, R108, RZ, PT ;  /* 0x000000ff6c00720c */ /* 0x000fe20003fc5270 */
[----:B------:R-:W-:Y:S03]  /*3f50*/  BSSY B1, `(.L_x_96) ;  /* 0x0000008000017945 */ /* 0x000fe60003800000 */
[----:B------:R-:W-:-:S04]  /*3f60*/  FMUL R4, R4, R89 ;  /* 0x0000005904047220 */ /* 0x000fc80000400000 */
[----:B------:R-:W-:-:S05]  /*3f70*/  FFMA R4, R27, R88, R4 ;  /* 0x000000581b047223 */ /* 0x000fca0000000004 */
[----:B------:R-:W-:-:S05]  /*3f80*/  F2FP.F16.F32.PACK_AB R4, RZ, R4 ;  /* 0x00000004ff04723e */ /* 0x000fca00000000ff */
[----:B------:R0:W-:Y:S01]  /*3f90*/  @P4 STG.E.U16 desc[UR36][R64.64+0x2], R4 ;  /* 0x0000020440004986 */ /* 0x0001e2000c101524 */
[----:B------:R-:W-:-:S13]  /*3fa0*/  ISETP.GT.AND P4, PT, R3, 0x80, P6 ;  /* 0x000000800300780c */ /* 0x000fda0003784270 */
[----:B0-----:R-:W-:Y:S05]  /*3fb0*/  @!P4 BRA `(.L_x_97) ;  /* 0x000000000004c947 */ /* 0x001fea0003800000 */
[----:B------:R0:W5:Y:S02]  /*3fc0*/  LDG.E.LTC128B.U16 R104, desc[UR36][R60.64+0x10] ;  /* 0x000010243c687981 */ /* 0x000164000c1e1520 */
.L_x_97:
[----:B------:R-:W-:Y:S05]  /*3fd0*/  BSYNC B1 ;  /* 0x0000000000017941 */ /* 0x000fea0003800000 */
.L_x_96:
[----:B-----5:R-:W-:Y:S01]  /*3fe0*/  HADD2.F32 R4, -RZ, R104.H0_H0 ;  /* 0x20000068ff047230 */ /* 0x020fe20000004100 */
[----:B------:R-:W-:Y:S01]  /*3ff0*/  ISETP.NE.AND P6, PT, R105, RZ, PT ;  /* 0x000000ff6900720c */ /* 0x000fe20003fc5270 */
[----:B------:R-:W-:Y:S03]  /*4000*/  BSSY B1, `(.L_x_98) ;  /* 0x000000b000017945 */ /* 0x000fe60003800000 */
[----:B---3--:R-:W-:Y:S01]  /*4010*/  FMUL R5, R4, R89 ;  /* 0x0000005904057220 */ /* 0x008fe20000400000 */
[----:B------:R-:W-:-:S03]  /*4020*/  @P4 IMAD.MOV.U32 R4, RZ, RZ, R14 ;  /* 0x000000ffff044224 */ /* 0x000fc600078e000e */
[----:B------:R-:W-:-:S05]  /*4030*/  FFMA R5, R28, R88, R5 ;  /* 0x000000581c057223 */ /* 0x000fca0000000005 */
[----:B------:R-:W-:-:S04]  /*4040*/  F2FP.F16.F32.PACK_AB R5, RZ, R5 ;  /* 0x00000005ff05723e */ /* 0x000fc800000000ff */
[----:B----4-:R-:W-:Y:S01]  /*4050*/  PRMT R6, R5, 0x7610, R6 ;  /* 0x0000761005067816 */ /* 0x010fe20000000006 */
[----:B------:R-:W-:-:S05]  /*4060*/  @P4 IMAD.MOV.U32 R5, RZ, RZ, R15 ;  /* 0x000000ffff054224 */ /* 0x000fca00078e000f */
[----:B------:R3:W-:Y:S01]  /*4070*/  @P4 STG.E.U16 desc[UR36][R4.64+0x10], R6 ;  /* 0x0000100604004986 */ /* 0x0007e2000c101524 */
[----:B------:R-:W-:-:S13]  /*4080*/  ISETP.GT.AND P4, PT, R3, 0x80, P6 ;  /* 0x000000800300780c */ /* 0x000fda0003784270 */
[----:B---3--:R-:W-:Y:S05]  /*4090*/  @!P4 BRA `(.L_x_99) ;  /* 0x000000000004c947 */ /* 0x008fea0003800000 */
[----:B------:R3:W5:Y:S02]  /*40a0*/  LDG.E.LTC128B.U16 R104, desc[UR36][R60.64+0x12] ;  /* 0x000012243c687981 */ /* 0x000764000c1e1520 */
.L_x_99:
[----:B------:R-:W-:Y:S05]  /*40b0*/  BSYNC B1 ;  /* 0x0000000000017941 */ /* 0x000fea0003800000 */
.L_x_98:
[----:B-----5:R-:W-:Y:S01]  /*40c0*/  HADD2.F32 R4, -RZ, R104.H0_H0 ;  /* 0x20000068ff047230 */ /* 0x020fe20000004100 */
[----:B------:R-:W-:Y:S01]  /*40d0*/  BSSY B1, `(.L_x_100) ;  /* 0x000000c000017945 */ /* 0x000fe20003800000 */
[----:B------:R-:W-:-:S03]  /*40e0*/  @P4 IMAD.MOV.U32 R5, RZ, RZ, R15 ;  /* 0x000000ffff054224 */ /* 0x000fc600078e000f */
[----:B------:R-:W-:-:S04]  /*40f0*/  FMUL R4, R4, R89 ;  /* 0x0000005904047220 */ /* 0x000fc80000400000 */
[----:B------:R-:W-:-:S05]  /*4100*/  FFMA R4, R29, R88, R4 ;  /* 0x000000581d047223 */ /* 0x000fca0000000004 */
[----:B------:R-:W-:-:S04]  /*4110*/  F2FP.F16.F32.PACK_AB R4, RZ, R4 ;  /* 0x00000004ff04723e */ /* 0x000fc800000000ff */
[----:B------:R-:W-:Y:S01]  /*4120*/  PRMT R6, R4, 0x7610, R6 ;  /* 0x0000761004067816 */ /* 0x000fe20000000006 */
[----:B------:R-:W-:-:S05]  /*4130*/  @P4 IMAD.MOV.U32 R4, RZ, RZ, R14 ;  /* 0x000000ffff044224 */ /* 0x000fca00078e000e */
[----:B------:R4:W-:Y:S01]  /*4140*/  @P4 STG.E.U16 desc[UR36][R4.64+0x12], R6 ;  /* 0x0000120604004986 */ /* 0x0009e2000c101524 */
[----:B------:R-:W-:-:S04]  /*4150*/  ISETP.NE.AND P4, PT, R108, RZ, PT ;  /* 0x000000ff6c00720c */ /* 0x000fc80003f85270 */
[----:B------:R-:W-:-:S13]  /*4160*/  ISETP.GT.AND P4, PT, R3, 0x88, P4 ;  /* 0x000000880300780c */ /* 0x000fda0002784270 */
[----:B----4-:R-:W-:Y:S05]  /*4170*/  @!P4 BRA `(.L_x_101) ;  /* 0x000000000004c947 */ /* 0x010fea0003800000 */
[----:B------:R4:W5:Y:S02]  /*4180*/  LDG.E.LTC128B.U16 R104, desc[UR36][R10.64+0x10] ;  /* 0x000010240a687981 */ /* 0x000964000c1e1520 */
.L_x_101:
[----:B------:R-:W-:Y:S05]  /*4190*/  BSYNC B1 ;  /* 0x0000000000017941 */ /* 0x000fea0003800000 */
.L_x_100:
        /* <DEDUP_REMOVED lines=9> */
.L_x_103:
[----:B------:R-:W-:Y:S05]  /*4230*/  BSYNC B1 ;  /* 0x0000000000017941 */ /* 0x000fea0003800000 */
.L_x_102:
[----:B-----5:R-:W-:Y:S01]  /*4240*/  HADD2.F32 R4, -RZ, R104.H0_H0 ;  /* 0x20000068ff047230 */ /* 0x020fe20000004100 */
[----:B------:R-:W-:Y:S01]  /*4250*/  ISETP.NE.AND P6, PT, R106, RZ, PT ;  /* 0x000000ff6a00720c */ /* 0x000fe20003fc5270 */
        /* <DEDUP_REMOVED lines=8> */
[----:B------:R-:W-:-:S13]  /*42e0*/  ISETP.GT.AND P4, PT, R3, 0x80, P6 ;  /* 0x000000800300780c */ /* 0x000fda0003784270 */
[----:B0-----:R-:W-:Y:S05]  /*42f0*/  @!P4 BRA `(.L_x_105) ;  /* 0x000000000004c947 */ /* 0x001fea0003800000 */
[----:B------:R0:W5:Y:S02]  /*4300*/  LDG.E.LTC128B.U16 R104, desc[UR36][R60.64+0x20] ;  /* 0x000020243c687981 */ /* 0x000164000c1e1520 */
.L_x_105:
[----:B------:R-:W-:Y:S05]  /*4310*/  BSYNC B1 ;  /* 0x0000000000017941 */ /* 0x000fea0003800000 */
.L_x_104:
[----:B-----5:R-:W-:Y:S01]  /*4320*/  HADD2.F32 R4, -RZ, R104.H0_H0 ;  /* 0x20000068ff047230 */ /* 0x020fe20000004100 */
[----:B------:R-:W-:Y:S01]  /*4330*/  ISETP.NE.AND P6, PT, R23, RZ, PT ;  /* 0x000000ff1700720c */ /* 0x000fe20003fc5270 */
[----:B------:R-:W-:Y:S03]  /*4340*/  BSSY B1, `(.L_x_106) ;  /* 0x000000b000017945 */ /* 0x000fe60003800000 */
[----:B------:R-:W-:Y:S01]  /*4350*/  FMUL R5, R4, R89 ;  /* 0x0000005904057220 */ /* 0x000fe20000400000 */
[----:B------:R-:W-:-:S03]  /*4360*/  @P4 IMAD.MOV.U32 R4, RZ, RZ, R14 ;  /* 0x000000ffff044224 */ /* 0x000fc600078e000e */
        /* <DEDUP_REMOVED lines=8> */
.L_x_107:
[----:B------:R-:W-:Y:S05]  /*43f0*/  BSYNC B1 ;  /* 0x0000000000017941 */ /* 0x000fea0003800000 */
.L_x_106:
[----:B-----5:R-:W-:Y:S01]  /*4400*/  HADD2.F32 R4, -RZ, R104.H0_H0 ;  /* 0x20000068ff047230 */ /* 0x020fe20000004100 */
[----:B------:R-:W-:Y:S01]  /*4410*/  BSSY B1, `(.L_x_108) ;  /* 0x000000c000017945 */ /* 0x000fe20003800000 */
[----:B------:R-:W-:-:S03]  /*4420*/  @P4 IMAD.MOV.U32 R5, RZ, RZ, R15 ;  /* 0x000000ffff054224 */ /* 0x000fc600078e000f */
[----:B------:R-:W-:-:S04]  /*4430*/  FMUL R4, R4, R89 ;  /* 0x0000005904047220 */ /* 0x000fc80000400000 */
[----:B------:R-:W-:-:S05]  /*4440*/  FFMA R4, R33, R88, R4 ;  /* 0x0000005821047223 */ /* 0x000fca0000000004 */
[----:B------:R-:W-:-:S04]  /*4450*/  F2FP.F16.F32.PACK_AB R4, RZ, R4 ;  /* 0x00000004ff04723e */ /* 0x000fc800000000ff */
[----:B------:R-:W-:Y:S02]  /*4460*/  PRMT R6, R4, 0x7610, R6 ;  /* 0x0000761004067816 */ /* 0x000fe40000000006 */
[----:B------:R-:W-:-:S05]  /*4470*/  @P4 MOV R4, R14 ;  /* 0x0000000e00044202 */ /* 0x000fca0000000f00 */
[----:B------:R0:W-:Y:S01]  /*4480*/  @P4 STG.E.U16 desc[UR36][R4.64+0x22], R6 ;  /* 0x0000220604004986 */ /* 0x0001e2000c101524 */
[----:B------:R-:W-:-:S04]  /*4490*/  ISETP.NE.AND P4, PT, R106, RZ, PT ;  /* 0x000000ff6a00720c */ /* 0x000fc80003f85270 */
[----:B------:R-:W-:-:S13]  /*44a0*/  ISETP.GT.AND P4, PT, R3, 0x88, P4 ;  /* 0x000000880300780c */ /* 0x000fda0002784270 */
[----:B0-----:R-:W-:Y:S05]  /*44b0*/  @!P4 BRA `(.L_x_109) ;  /* 0x000000000004c947 */ /* 0x001fea0003800000 */
[----:B------:R0:W5:Y:S02]  /*44c0*/  LDG.E.LTC128B.U16 R104, desc[UR36][R10.64+0x20] ;  /* 0x000020240a687981 */ /* 0x000164000c1e1520 */
.L_x_109:
[----:B------:R-:W-:Y:S05]  /*44d0*/  BSYNC B1 ;  /* 0x0000000000017941 */ /* 0x000fea0003800000 */
.L_x_108:
[----:B-----5:R-:W-:Y:S01]  /*44e0*/  HADD2.F32 R4, -RZ, R104.H0_H0 ;  /* 0x20000068ff047230 */ /* 0x020fe20000004100 */
[----:B------:R-:W-:Y:S04]  /*44f0*/  BSSY B1, `(.L_x_110) ;  /* 0x000000b000017945 */ /* 0x000fe80003800000 */
        /* <DEDUP_REMOVED lines=10> */
.L_x_111:
[----:B------:R-:W-:Y:S05]  /*45a0*/  BSYNC B1 ;  /* 0x0000000000017941 */ /* 0x000fea0003800000 */
.L_x_110:
        /* <DEDUP_REMOVED lines=13> */
.L_x_113:
[----:B------:R-:W-:Y:S05]  /*4680*/  BSYNC B1 ;  /* 0x0000000000017941 */ /* 0x000fea0003800000 */
.L_x_112:
        /* <DEDUP_REMOVED lines=13> */
.L_x_115:
[----:B------:R-:W-:Y:S05]  /*4760*/  BSYNC B1 ;  /* 0x0000000000017941 */ /* 0x000fea0003800000 */
.L_x_114:
        /* <DEDUP_REMOVED lines=11> */
[----:B0-----:R-:W-:Y:S05]  /*4820*/  @!P4 BRA `(.L_x_117) ;  /* 0x000000000004c947 */ /* 0x001fea0003800000 */
[----:B------:R0:W5:Y:S02]  /*4830*/  LDG.E.LTC128B.U16 R104, desc[UR36][R10.64+0x30] ;  /* 0x000030240a687981 */ /* 0x000164000c1e1520 */
.L_x_117:
[----:B------:R-:W-:Y:S05]  /*4840*/  BSYNC B1 ;  /* 0x0000000000017941 */ /* 0x000fea0003800000 */
.L_x_116:
        /* <DEDUP_REMOVED lines=12> */
.L_x_119:
[----:B------:R-:W-:Y:S05]  /*4910*/  BSYNC B1 ;  /* 0x0000000000017941 */ /* 0x000fea0003800000 */
.L_x_118:
        /* <DEDUP_REMOVED lines=13> */
.L_x_121:
[----:B------:R-:W-:Y:S05]  /*49f0*/  BSYNC B1 ;  /* 0x0000000000017941 */ /* 0x000fea0003800000 */
.L_x_120:
        /* <DEDUP_REMOVED lines=13> */
.L_x_123:
[----:B------:R-:W-:Y:S05]  /*4ad0*/  BSYNC B1 ;  /* 0x0000000000017941 */ /* 0x000fea0003800000 */
.L_x_122:
        /* <DEDUP_REMOVED lines=13> */
.L_x_125:
[----:B------:R-:W-:Y:S05]  /*4bb0*/  BSYNC B1 ;  /* 0x0000000000017941 */ /* 0x000fea0003800000 */
.L_x_124:
        /* <DEDUP_REMOVED lines=12> */
.L_x_127:
[----:B------:R-:W-:Y:S05]  /*4c80*/  BSYNC B1 ;  /* 0x0000000000017941 */ /* 0x000fea0003800000 */
.L_x_126:
        /* <DEDUP_REMOVED lines=13> */
.L_x_129:
[----:B------:R-:W-:Y:S05]  /*4d60*/  BSYNC B1 ;  /* 0x0000000000017941 */ /* 0x000fea0003800000 */
.L_x_128:
        /* <DEDUP_REMOVED lines=12> */
.L_x_131:
[----:B------:R-:W-:Y:S05]  /*4e30*/  BSYNC B1 ;  /* 0x0000000000017941 */ /* 0x000fea0003800000 */
.L_x_130:
        /* <DEDUP_REMOVED lines=12> */
.L_x_133:
[----:B------:R-:W-:Y:S05]  /*4f00*/  BSYNC B1 ;  /* 0x0000000000017941 */ /* 0x000fea0003800000 */
.L_x_132:
[----:B-----5:R-:W-:Y:S01]  /*4f10*/  HADD2.F32 R4, -RZ, R104.H0_H0 ;  /* 0x20000068ff047230 */ /* 0x020fe20000004100 */
[----:B------:R-:W-:Y:S01]  /*4f20*/  ISETP.GT.AND P5, PT, R3, 0x88, P5 ;  /* 0x000000880300780c */ /* 0x000fe20002fa4270 */
        /* <DEDUP_REMOVED lines=8> */
[----:B------:R-:W-:Y:S05]  /*4fb0*/  @!P5 BRA `(.L_x_135) ;  /* 0x000000000004d947 */ /* 0x000fea0003800000 */
[----:B------:R0:W5:Y:S02]  /*4fc0*/  LDG.E.LTC128B.U16 R104, desc[UR36][R10.64+0x52] ;  /* 0x000052240a687981 */ /* 0x000164000c1e1520 */
.L_x_135:
[----:B------:R-:W-:Y:S05]  /*4fd0*/  BSYNC B1 ;  /* 0x0000000000017941 */ /* 0x000fea0003800000 */
.L_x_134:
[----:B0----5:R-:W-:Y:S01]  /*4fe0*/  HADD2.F32 R4, -RZ, R104.H0_H0 ;  /* 0x20000068ff047230 */ /* 0x021fe20000004100 */
        /* <DEDUP_REMOVED lines=11> */
.L_x_137:
[----:B------:R-:W-:Y:S05]  /*50a0*/  BSYNC B1 ;  /* 0x0000000000017941 */ /* 0x000fea0003800000 */
.L_x_136:
[----:B0----5:R-:W-:Y:S01]  /*50b0*/  HADD2.F32 R4, -RZ, R104.H0_H0 ;  /* 0x20000068ff047230 */ /* 0x021fe20000004100 */
        /* <DEDUP_REMOVED lines=11> */
.L_x_139:
[----:B------:R-:W-:Y:S05]  /*5170*/  BSYNC B1 ;  /* 0x0000000000017941 */ /* 0x000fea0003800000 */
.L_x_138:
        /* <DEDUP_REMOVED lines=12> */
.L_x_141:
[----:B------:R-:W-:Y:S05]  /*5240*/  BSYNC B1 ;  /* 0x0000000000017941 */ /* 0x000fea0003800000 */
.L_x_140:
        /* <DEDUP_REMOVED lines=12> */
.L_x_143:
[----:B------:R-:W-:Y:S05]  /*5310*/  BSYNC B1 ;  /* 0x0000000000017941 */ /* 0x000fea0003800000 */
.L_x_142:
[----:B0----5:R-:W-:Y:S01]  /*5320*/  HADD2.F32 R4, -RZ, R104.H0_H0 ;  /* 0x20000068ff047230 */ /* 0x021fe20000004100 */
[----:B------:R-:W-:Y:S01]  /*5330*/  ISETP.GT.AND P3, PT, R3, 0x80, P1 ;  /* 0x000000800300780c */ /* 0x000fe20000f64270 */
[----:B------:R-:W-:Y:S01]  /*5340*/  @P2 IMAD.MOV.U32 R5, RZ, RZ, R13 ;  /* 0x000000ffff052224 */ /* 0x000fe200078e000d */
[----:B------:R-:W-:Y:S02]  /*5350*/  BSSY B1, `(.L_x_144) ;  /* 0x0000009000017945 */ /* 0x000fe40003800000 */
[----:B------:R-:W-:-:S04]  /*5360*/  FMUL R4, R4, R89 ;  /* 0x0000005904047220 */ /* 0x000fc80000400000 */
[----:B------:R-:W-:-:S05]  /*5370*/  FFMA R4, R51, R88, R4 ;  /* 0x0000005833047223 */ /* 0x000fca0000000004 */
[----:B------:R-:W-:-:S04]  /*5380*/  F2FP.F16.F32.PACK_AB R4, RZ, R4 ;  /* 0x00000004ff04723e */ /* 0x000fc800000000ff */
[----:B------:R-:W-:Y:S02]  /*5390*/  PRMT R6, R4, 0x7610, R6 ;  /* 0x0000761004067816 */ /* 0x000fe40000000006 */
[----:B------:R-:W-:-:S05]  /*53a0*/  @P2 MOV R4, R12 ;  /* 0x0000000c00042202 */ /* 0x000fca0000000f00 */
[----:B------:R0:W-:Y:S01]  /*53b0*/  @P2 STG.E.U16 desc[UR36][R4.64+0x62], R6 ;  /* 0x0000620604002986 */ /* 0x0001e2000c101524 */
[----:B------:R-:W-:Y:S05]  /*53c0*/  @!P3 BRA `(.L_x_145) ;  /* 0x000000000004b947 */ /* 0x000fea0003800000 */
[----:B------:R0:W5:Y:S02]  /*53d0*/  LDG.E.LTC128B.U16 R104, desc[UR36][R60.64+0x70] ;  /* 0x000070243c687981 */ /* 0x000164000c1e1520 */
.L_x_145:
[----:B------:R-:W-:Y:S05]  /*53e0*/  BSYNC B1 ;  /* 0x0000000000017941 */ /* 0x000fea0003800000 */
.L_x_144:
        /* <DEDUP_REMOVED lines=12> */
.L_x_147:
[----:B------:R-:W-:Y:S05]  /*54b0*/  BSYNC B1 ;  /* 0x0000000000017941 */ /* 0x000fea0003800000 */
.L_x_146:
        /* <DEDUP_REMOVED lines=9> */
.L_x_149:
[----:B------:R-:W-:Y:S05]  /*5550*/  BSYNC B1 ;  /* 0x0000000000017941 */ /* 0x000fea0003800000 */
.L_x_148:
        /* <DEDUP_REMOVED lines=12> */
.L_x_151:
[----:B------:R-:W-:Y:S05]  /*5620*/  BSYNC B1 ;  /* 0x0000000000017941 */ /* 0x000fea0003800000 */
.L_x_150:
[----:B------:R-:W-:Y:S05]  /*5630*/  @!P0 BRA `(.L_x_152) ;  /* 0x0000001400f08947 */ /* 0x000fea0003800000 */
[----:B-----5:R-:W-:-:S05]  /*5640*/  HADD2.F32 R104, -RZ, R104.H0_H0 ;  /* 0x20000068ff687230 */ /* 0x020fca0000004100 */
[----:B------:R-:W-:-:S04]  /*5650*/  FMUL R104, R104, R89 ;  /* 0x0000005968687220 */ /* 0x000fc80000400000 */
[----:B------:R-:W-:-:S05]  /*5660*/  FFMA R104, R55, R88, R104 ;  /* 0x0000005837687223 */ /* 0x000fca0000000068 */
[----:B------:R-:W-:-:S05]  /*5670*/  F2FP.F16.F32.PACK_AB R104, RZ, R104 ;  /* 0x00000068ff68723e */ /* 0x000fca00000000ff */
[----:B------:R0:W-:Y:S01]  /*5680*/  STG.E.U16 desc[UR36][R12.64+0x72], R104 ;  /* 0x000072680c007986 */ /* 0x0001e2000c101524 */
[----:B------:R-:W-:Y:S05]  /*5690*/  BRA `(.L_x_152) ;  /* 0x0000001400d87947 */ /* 0x000fea0003800000 */
.L_x_29:
[----:B------:R-:W-:Y:S01]  /*56a0*/  ULDC.64 UR4, c[0x0][0x5c0] ;  /* 0x0001700000047ab9 */ /* 0x000fe20000000a00 */
[----:B------:R-:W-:Y:S01]  /*56b0*/  ISETP.GT.AND P3, PT, R4, 0x1, PT ;  /* 0x000000010400780c */ /* 0x000fe20003f64270 */
[-C--:B------:R-:W-:Y:S01]  /*56c0*/  FMUL R56, R56, R88.reuse ;  /* 0x0000005838387220 */ /* 0x080fe20000400000 */
[----:B------:R-:W-:Y:S01]  /*56d0*/  LEA R14, P1, R104, UR4, 0x1 ;  /* 0x00000004680e7c11 */ /* 0x000fe2000f8208ff */
[-C--:B------:R-:W-:Y:S01]  /*56e0*/  FMUL R57, R57, R88.reuse ;  /* 0x0000005839397220 */ /* 0x080fe20000400000 */
[----:B------:R-:W-:Y:S01]  /*56f0*/  IMAD.SHL.U32 R7, R12, 0x10, RZ ;  /* 0x000000100c077824 */ /* 0x000fe200078e00ff */
[----:B------:R-:W-:Y:S01]  /*5700*/  ISETP.GT.AND P2, PT, R3, 0x8, P6 ;  /* 0x000000080300780c */ /* 0x000fe20003744270 */
[-C--:B------:R-:W-:Y:S01]  /*5710*/  FMUL R58, R58, R88.reuse ;  /* 0x000000583a3a7220 */ /* 0x080fe20000400000 */
[----:B------:R-:W-:Y:S01]  /*5720*/  LEA.HI.X R15, R104, UR5, R93, 0x1, P1 ;  /* 0x00000005680f7c11 */ /* 0x000fe200088f0c5d */
[-C--:B------:R-:W-:Y:S01]  /*5730*/  FMUL R59, R59, R88.reuse ;  /* 0x000000583b3b7220 */ /* 0x080fe20000400000 */
[----:B------:R-:W-:Y:S01]  /*5740*/  ISETP.GT.AND P1, PT, R3, RZ, P3 ;  /* 0x000000ff0300720c */ /* 0x000fe20001f24270 */
[----:B------:R-:W-:Y:S01]  /*5750*/  FMUL R60, R60, R88 ;  /* 0x000000583c3c7220 */ /* 0x000fe20000400000 */
[----:B------:R-:W-:Y:S01]  /*5760*/  F2FP.F16.F32.PACK_AB R56, RZ, R56 ;  /* 0x00000038ff38723e */ /* 0x000fe200000000ff */
[-C--:B------:R-:W-:Y:S01]  /*5770*/  FMUL R61, R61, R88.reuse ;  /* 0x000000583d3d7220 */ /* 0x080fe20000400000 */
[----:B------:R-:W-:Y:S01]  /*5780*/  F2FP.F16.F32.PACK_AB R57, RZ, R57 ;  /* 0x00000039ff39723e */ /* 0x000fe200000000ff */
[----:B------:R-:W-:Y:S01]  /*5790*/  FMUL R63, R63, R88 ;  /* 0x000000583f3f7220 */ /* 0x000fe20000400000 */
[C---:B------:R-:W-:Y:S01]  /*57a0*/  SHF.L.U64.HI R5, R12.reuse, 0x4, R13 ;  /* 0x000000040c057819 */ /* 0x040fe2000001020d */
[----:B------:R-:W-:Y:S01]  /*57b0*/  @P0 STG.E.U16 desc[UR36][R14.64], R56 ;  /* 0x000000380e000986 */ /* 0x000fe2000c101524 */
[----:B------:R-:W-:Y:S01]  /*57c0*/  PRMT R9, R57, 0x7610, R9 ;  /* 0x0000761039097816 */ /* 0x000fe20000000009 */
[----:B------:R-:W-:Y:S01]  /*57d0*/  IMAD.SHL.U32 R57, R12, 0x100, RZ ;  /* 0x000001000c397824 */ /* 0x000fe200078e00ff */
[----:B------:R-:W-:Y:S01]  /*57e0*/  IADD3 R8, P0, R7, R14, RZ ;  /* 0x0000000e07087210 */ /* 0x000fe20007f1e0ff */
[----:B------:R-:W-:Y:S01]  /*57f0*/  FMUL R62, R62, R88 ;  /* 0x000000583e3e7220 */ /* 0x000fe20000400000 */
[----:B------:R-:W-:Y:S01]  /*5800*/  F2FP.F16.F32.PACK_AB R58, RZ, R58 ;  /* 0x0000003aff3a723e */ /* 0x000fe200000000ff */
[--C-:B------:R-:W-:Y:S01]  /*5810*/  @P1 IMAD.MOV.U32 R10, RZ, RZ, R14.reuse ;  /* 0x000000ffff0a1224 */ /* 0x100fe200078e000e */
[----:B------:R-:W-:Y:S01]  /*5820*/  SHF.L.U64.HI R23, R12, 0x8, R13 ;  /* 0x000000080c177819 */ /* 0x000fe2000001020d */
[--C-:B------:R-:W-:Y:S01]  /*5830*/  @P1 IMAD.MOV.U32 R11, RZ, RZ, R15.reuse ;  /* 0x000000ffff0b1224 */ /* 0x100fe200078e000f */
[----:B------:R-:W-:Y:S01]  /*5840*/  ISETP.GT.AND P4, PT, R4, 0x8, PT ;  /* 0x000000080400780c */ /* 0x000fe20003f84270 */
[-C--:B------:R-:W-:Y:S01]  /*5850*/  FMUL R64, R64, R88.reuse ;  /* 0x0000005840407220 */ /* 0x080fe20000400000 */
[----:B------:R-:W-:Y:S01]  /*5860*/  F2FP.F16.F32.PACK_AB R59, RZ, R59 ;  /* 0x0000003bff3b723e */ /* 0x000fe200000000ff */
[----:B------:R-:W-:Y:S01]  /*5870*/  FMUL R65, R65, R88 ;  /* 0x0000005841417220 */ /* 0x000fe20000400000 */
[----:B------:R0:W-:Y:S01]  /*5880*/  @P1 STG.E.U16 desc[UR36][R10.64+0x2], R9 ;  /* 0x000002090a001986 */ /* 0x0001e2000c101524 */
[----:B------:R-:W-:Y:S01]  /*5890*/  F2FP.F16.F32.PACK_AB R60, RZ, R60 ;  /* 0x0000003cff3c723e */ /* 0x000fe200000000ff */
[-C--:B------:R-:W-:Y:S01]  /*58a0*/  FMUL R66, R66, R88.reuse ;  /* 0x0000005842427220 */ /* 0x080fe20000400000 */
[----:B------:R-:W-:Y:S01]  /*58b0*/  F2FP.F16.F32.PACK_AB R61, RZ, R61 ;  /* 0x0000003dff3d723e */ /* 0x000fe200000000ff */
[-C--:B------:R-:W-:Y:S01]  /*58c0*/  FMUL R67, R67, R88.reuse ;  /* 0x0000005843437220 */ /* 0x080fe20000400000 */
[----:B------:R-:W-:Y:S01]  /*58d0*/  F2FP.F16.F32.PACK_AB R63, RZ, R63 ;  /* 0x0000003fff3f723e */ /* 0x000fe200000000ff */
[----:B------:R-:W-:Y:S01]  /*58e0*/  FMUL R68, R68, R88 ;  /* 0x0000005844447220 */ /* 0x000fe20000400000 */
[----:B------:R-:W-:Y:S01]  /*58f0*/  F2FP.F16.F32.PACK_AB R62, RZ, R62 ;  /* 0x0000003eff3e723e */ /* 0x000fe200000000ff */
[----:B------:R-:W-:Y:S01]  /*5900*/  FMUL R69, R69, R88 ;  /* 0x0000005845457220 */ /* 0x000fe20000400000 */
[----:B------:R-:W-:Y:S01]  /*5910*/  F2FP.F16.F32.PACK_AB R64, RZ, R64 ;  /* 0x00000040ff40723e */ /* 0x000fe200000000ff */
[-C--:B------:R-:W-:Y:S01]  /*5920*/  FMUL R70, R70, R88.reuse ;  /* 0x0000005846467220 */ /* 0x080fe20000400000 */
[----:B------:R-:W-:Y:S01]  /*5930*/  F2FP.F16.F32.PACK_AB R65, RZ, R65 ;  /* 0x00000041ff41723e */ /* 0x000fe200000000ff */
[----:B0-----:R-:W-:Y:S01]  /*5940*/  IMAD.X R9, R5, 0x1, R15, P0 ;  /* 0x0000000105097824 */ /* 0x001fe200000e060f */
[----:B------:R-:W-:Y:S01]  /*5950*/  ISETP.GT.AND P0, PT, R3, 0x8, P3 ;  /* 0x000000080300780c */ /* 0x000fe20001f04270 */
[-C--:B------:R-:W-:Y:S01]  /*5960*/  FMUL R71, R71, R88.reuse ;  /* 0x0000005847477220 */ /* 0x080fe20000400000 */
[----:B------:R-:W-:Y:S01]  /*5970*/  ISETP.GT.AND P3, PT, R4, 0x9, PT ;  /* 0x000000090400780c */ /* 0x000fe20003f64270 */
[----:B------:R-:W-:Y:S01]  /*5980*/  FMUL R72, R72, R88 ;  /* 0x0000005848487220 */ /* 0x000fe20000400000 */
[----:B------:R-:W-:Y:S01]  /*5990*/  @P2 STG.E.U16 desc[UR36][R8.64], R58 ;  /* 0x0000003a08002986 */ /* 0x000fe2000c101524 */
[----:B------:R-:W-:Y:S01]  /*59a0*/  IADD3 R6, P1, P2, R57, R14, R7 ;  /* 0x0000000e39067210 */ /* 0x000fe20007a3e007 */
[----:B------:R-:W-:Y:S01]  /*59b0*/  FMUL R73, R73, R88 ;  /* 0x0000005849497220 */ /* 0x000fe20000400000 */
[----:B------:R-:W-:Y:S01]  /*59c0*/  F2FP.F16.F32.PACK_AB R66, RZ, R66 ;  /* 0x00000042ff42723e */ /* 0x000fe200000000ff */
[-C--:B------:R-:W-:Y:S01]  /*59d0*/  FMUL R74, R74, R88.reuse ;  /* 0x000000584a4a7220 */ /* 0x080fe20000400000 */
[----:B------:R-:W-:Y:S01]  /*59e0*/  IADD3.X R7, R23, R15, R5, P1, P2 ;  /* 0x0000000f17077210 */ /* 0x000fe20000fe4405 */
[-C--:B------:R-:W-:Y:S01]  /*59f0*/  FMUL R75, R75, R88.reuse ;  /* 0x000000584b4b7220 */ /* 0x080fe20000400000 */
[C---:B------:R-:W-:Y:S01]  /*5a00*/  ISETP.GT.AND P1, PT, R3.reuse, RZ, P4 ;  /* 0x000000ff0300720c */ /* 0x040fe20002724270 */
[-C--:B------:R-:W-:Y:S01]  /*5a10*/  FMUL R76, R76, R88.reuse ;  /* 0x000000584c4c7220 */ /* 0x080fe20000400000 */
[----:B------:R-:W-:Y:S01]  /*5a20*/  @P0 STG.E.U16 desc[UR36][R8.64+0x2], R59 ;  /* 0x0000023b08000986 */ /* 0x000fe2000c101524 */
[----:B------:R-:W-:Y:S01]  /*5a30*/  ISETP.GT.AND P0, PT, R3, RZ, P3 ;  /* 0x000000ff0300720c */ /* 0x000fe20001f04270 */
[-C--:B------:R-:W-:Y:S01]  /*5a40*/  FMUL R77, R77, R88.reuse ;  /* 0x000000584d4d7220 */ /* 0x080fe20000400000 */
[----:B------:R-:W-:Y:S01]  /*5a50*/  ISETP.GT.AND P2, PT, R4, 0x11, PT ;  /* 0x000000110400780c */ /* 0x000fe20003f44270 */
[-C--:B------:R-:W-:Y:S01]  /*5a60*/  FMUL R78, R78, R88.reuse ;  /* 0x000000584e4e7220 */ /* 0x080fe20000400000 */
[----:B------:R-:W-:Y:S01]  /*5a70*/  F2FP.F16.F32.PACK_AB R67, RZ, R67 ;  /* 0x00000043ff43723e */ /* 0x000fe200000000ff */
[----:B------:R-:W-:Y:S01]  /*5a80*/  FMUL R79, R79, R88 ;  /* 0x000000584f4f7220 */ /* 0x000fe20000400000 */
[----:B------:R-:W-:Y:S01]  /*5a90*/  F2FP.F16.F32.PACK_AB R68, RZ, R68 ;  /* 0x00000044ff44723e */ /* 0x000fe200000000ff */
[-C--:B------:R-:W-:Y:S01]  /*5aa0*/  FMUL R80, R80, R88.reuse ;  /* 0x0000005850507220 */ /* 0x080fe20000400000 */
[----:B------:R-:W-:Y:S01]  /*5ab0*/  F2FP.F16.F32.PACK_AB R69, RZ, R69 ;  /* 0x00000045ff45723e */ /* 0x000fe200000000ff */
[----:B------:R-:W-:Y:S01]  /*5ac0*/  FMUL R81, R81, R88 ;  /* 0x0000005851517220 */ /* 0x000fe20000400000 */
[--C-:B------:R-:W-:Y:S01]  /*5ad0*/  @P1 IMAD.MOV.U32 R10, RZ, RZ, R14.reuse ;  /* 0x000000ffff0a1224 */ /* 0x100fe200078e000e */
[----:B------:R-:W-:Y:S01]  /*5ae0*/  F2FP.F16.F32.PACK_AB R70, RZ, R70 ;  /* 0x00000046ff46723e */ /* 0x000fe200000000ff */
[--C-:B------:R-:W-:Y:S01]  /*5af0*/  @P1 IMAD.MOV.U32 R11, RZ, RZ, R15.reuse ;  /* 0x000000ffff0b1224 */ /* 0x100fe200078e000f */
[----:B------:R-:W-:Y:S01]  /*5b00*/  F2FP.F16.F32.PACK_AB R71, RZ, R71 ;  /* 0x00000047ff47723e */ /* 0x000fe200000000ff */
[----:B------:R-:W-:Y:S01]  /*5b10*/  FMUL R82, R82, R88 ;  /* 0x0000005852527220 */ /* 0x000fe20000400000 */
[----:B------:R-:W-:Y:S01]  /*5b20*/  F2FP.F16.F32.PACK_AB R72, RZ, R72 ;  /* 0x00000048ff48723e */ /* 0x000fe200000000ff */
[-C--:B------:R-:W-:Y:S01]  /*5b30*/  FMUL R83, R83, R88.reuse ;  /* 0x0000005853537220 */ /* 0x080fe20000400000 */
[----:B------:R0:W-:Y:S01]  /*5b40*/  @P1 STG.E.U16 desc[UR36][R10.64+0x10], R60 ;  /* 0x0000103c0a001986 */ /* 0x0001e2000c101524 */
[----:B------:R-:W-:Y:S01]  /*5b50*/  ISETP.GT.AND P1, PT, R3, 0x8, P4 ;  /* 0x000000080300780c */ /* 0x000fe20002724270 */
[-C--:B------:R-:W-:Y:S01]  /*5b60*/  FMUL R84, R84, R88.reuse ;  /* 0x0000005854547220 */ /* 0x080fe20000400000 */
[----:B------:R-:W-:Y:S01]  /*5b70*/  F2FP.F16.F32.PACK_AB R73, RZ, R73 ;  /* 0x00000049ff49723e */ /* 0x000fe200000000ff */
[----:B------:R-:W-:Y:S01]  /*5b80*/  FMUL R85, R85, R88 ;  /* 0x0000005855557220 */ /* 0x000fe20000400000 */
[----:B------:R-:W-:Y:S01]  /*5b90*/  F2FP.F16.F32.PACK_AB R74, RZ, R74 ;  /* 0x0000004aff4a723e */ /* 0x000fe200000000ff */
[-C--:B------:R-:W-:Y:S01]  /*5ba0*/  FMUL R86, R86, R88.reuse ;  /* 0x0000005856567220 */ /* 0x080fe20000400000 */
[----:B------:R-:W-:Y:S01]  /*5bb0*/  F2FP.F16.F32.PACK_AB R75, RZ, R75 ;  /* 0x0000004bff4b723e */ /* 0x000fe200000000ff */
[-C--:B------:R-:W-:Y:S01]  /*5bc0*/  FMUL R87, R87, R88.reuse ;  /* 0x0000005857577220 */ /* 0x080fe20000400000 */
[----:B------:R-:W-:Y:S01]  /*5bd0*/  ISETP.GT.AND P5, PT, R4, 0x28, PT ;  /* 0x000000280400780c */ /* 0x000fe20003fa4270 */
[----:B------:R-:W-:Y:S01]  /*5be0*/  FMUL R24, R24, R88 ;  /* 0x0000005818187220 */ /* 0x000fe20000400000 */
[----:B------:R-:W-:Y:S01]  /*5bf0*/  F2FP.F16.F32.PACK_AB R76, RZ, R76 ;  /* 0x0000004cff4c723e */ /* 0x000fe200000000ff */
[--C-:B0-----:R-:W-:Y:S01]  /*5c00*/  @P0 IMAD.MOV.U32 R10, RZ, RZ, R14.reuse ;  /* 0x000000ffff0a0224 */ /* 0x101fe200078e000e */
[----:B------:R-:W-:Y:S01]  /*5c10*/  ISETP.GT.AND P4, PT, R4, 0x29, PT ;  /* 0x000000290400780c */ /* 0x000fe20003f84270 */
        /* <DEDUP_REMOVED lines=8> */
[C---:B------:R-:W-:Y:S01]  /*5ca0*/  ISETP.GT.AND P3, PT, R4.reuse, 0x10, PT ;  /* 0x000000100400780c */ /* 0x040fe20003f64270 */
[----:B------:R-:W-:Y:S01]  /*5cb0*/  @P1 STG.E.U16 desc[UR36][R8.64+0x10], R62 ;  /* 0x0000103e08001986 */ /* 0x000fe2000c101524 */
        /* <DEDUP_REMOVED lines=8> */
[----:B------:R-:W-:Y:S01]  /*5d40*/  F2FP.F16.F32.PACK_AB R82, RZ, R82 ;  /* 0x00000052ff52723e */ /* 0x000fe200000000ff */
[----:B------:R-:W-:Y:S01]  /*5d50*/  @P0 STG.E.U16 desc[UR36][R8.64+0x12], R63 ;  /* 0x0000123f08000986 */ /* 0x000fe2000c101524 */
[----:B------:R-:W-:Y:S01]  /*5d60*/  ISETP.GT.AND P0, PT, R3, RZ, P3 ;  /* 0x000000ff0300720c */ /* 0x000fe20001f04270 */
[-C--:B------:R-:W-:Y:S01]  /*5d70*/  FMUL R32, R32, R88.reuse ;  /* 0x0000005820207220 */ /* 0x080fe20000400000 */
[----:B------:R-:W-:Y:S01]  /*5d80*/  F2FP.F16.F32.PACK_AB R83, RZ, R83 ;  /* 0x00000053ff53723e */ /* 0x000fe200000000ff */
[----:B------:R-:W-:Y:S01]  /*5d90*/  FMUL R33, R33, R88 ;  /* 0x0000005821217220 */ /* 0x000fe20000400000 */
[----:B------:R-:W-:Y:S01]  /*5da0*/  F2FP.F16.F32.PACK_AB R84, RZ, R84 ;  /* 0x00000054ff54723e */ /* 0x000fe200000000ff */
[-C--:B------:R-:W-:Y:S01]  /*5db0*/  FMUL R34, R34, R88.reuse ;  /* 0x0000005822227220 */ /* 0x080fe20000400000 */
[----:B------:R-:W-:Y:S01]  /*5dc0*/  P2R R5, PR, RZ, 0x20 ;  /* 0x00000020ff057803 */ /* 0x000fe20000000000 */
[-C--:B------:R-:W-:Y:S01]  /*5dd0*/  FMUL R35, R35, R88.reuse ;  /* 0x0000005823237220 */ /* 0x080fe20000400000 */
[----:B------:R-:W-:Y:S01]  /*5de0*/  F2FP.F16.F32.PACK_AB R85, RZ, R85 ;  /* 0x00000055ff55723e */ /* 0x000fe200000000ff */
[----:B------:R-:W-:Y:S01]  /*5df0*/  FMUL R36, R36, R88 ;  /* 0x0000005824247220 */ /* 0x000fe20000400000 */
[----:B------:R-:W-:Y:S01]  /*5e00*/  F2FP.F16.F32.PACK_AB R86, RZ, R86 ;  /* 0x00000056ff56723e */ /* 0x000fe200000000ff */
[----:B------:R-:W-:Y:S01]  /*5e10*/  FMUL R37, R37, R88 ;  /* 0x0000005825257220 */ /* 0x000fe20000400000 */
[----:B------:R-:W-:Y:S01]  /*5e20*/  F2FP.F16.F32.PACK_AB R87, RZ, R87 ;  /* 0x00000057ff57723e */ /* 0x000fe200000000ff */
[--C-:B0-----:R-:W-:Y:S01]  /*5e30*/  @P0 IMAD.MOV.U32 R10, RZ, RZ, R14.reuse ;  /* 0x000000ffff0a0224 */ /* 0x101fe200078e000e */
[----:B------:R-:W-:Y:S01]  /*5e40*/  F2FP.F16.F32.PACK_AB R24, RZ, R24 ;  /* 0x00000018ff18723e */ /* 0x000fe200000000ff */
[--C-:B------:R-:W-:Y:S01]  /*5e50*/  @P0 IMAD.MOV.U32 R11, RZ, RZ, R15.reuse ;  /* 0x000000ffff0b0224 */ /* 0x100fe200078e000f */
[----:B------:R-:W-:Y:S01]  /*5e60*/  F2FP.F16.F32.PACK_AB R25, RZ, R25 ;  /* 0x00000019ff19723e */ /* 0x000fe200000000ff */
[----:B------:R-:W-:Y:S01]  /*5e70*/  FMUL R38, R38, R88 ;  /* 0x0000005826267220 */ /* 0x000fe20000400000 */
[----:B------:R-:W-:Y:S01]  /*5e80*/  F2FP.F16.F32.PACK_AB R26, RZ, R26 ;  /* 0x0000001aff1a723e */ /* 0x000fe200000000ff */
[-C--:B------:R-:W-:Y:S01]  /*5e90*/  FMUL R39, R39, R88.reuse ;  /* 0x0000005827277220 */ /* 0x080fe20000400000 */
[----:B------:R0:W-:Y:S01]  /*5ea0*/  @P0 STG.E.U16 desc[UR36][R10.64+0x20], R64 ;  /* 0x000020400a000986 */ /* 0x0001e2000c101524 */
[----:B------:R-:W-:Y:S01]  /*5eb0*/  ISETP.GT.AND P0, PT, R3, RZ, P2 ;  /* 0x000000ff0300720c */ /* 0x000fe20001704270 */
        /* <DEDUP_REMOVED lines=12> */
[----:B0-----:R-:W-:Y:S01]  /*5f80*/  @P0 IMAD.MOV.U32 R10, RZ, RZ, R14 ;  /* 0x000000ffff0a0224 */ /* 0x001fe200078e000e */
[----:B------:R-:W-:Y:S01]  /*5f90*/  F2FP.F16.F32.PACK_AB R33, RZ, R33 ;  /* 0x00000021ff21723e */ /* 0x000fe200000000ff */
[----:B------:R-:W-:Y:S01]  /*5fa0*/  @P0 IMAD.MOV.U32 R11, RZ, RZ, R15 ;  /* 0x000000ffff0b0224 */ /* 0x000fe200078e000f */
[----:B------:R-:W-:Y:S01]  /*5fb0*/  F2FP.F16.F32.PACK_AB R34, RZ, R34 ;  /* 0x00000022ff22723e */ /* 0x000fe200000000ff */
[-C--:B------:R-:W-:Y:S01]  /*5fc0*/  FMUL R46, R46, R88.reuse ;  /* 0x000000582e2e7220 */ /* 0x080fe20000400000 */
[----:B------:R-:W-:Y:S01]  /*5fd0*/  F2FP.F16.F32.PACK_AB R35, RZ, R35 ;  /* 0x00000023ff23723e */ /* 0x000fe200000000ff */
[-C--:B------:R-:W-:Y:S01]  /*5fe0*/  FMUL R47, R47, R88.reuse ;  /* 0x000000582f2f7220 */ /* 0x080fe20000400000 */
[----:B------:R0:W-:Y:S01]  /*5ff0*/  @P0 STG.E.U16 desc[UR36][R10.64+0x22], R65 ;  /* 0x000022410a000986 */ /* 0x0001e2000c101524 */
[----:B------:R-:W-:Y:S01]  /*6000*/  ISETP.GT.AND P0, PT, R3, 0x8, P3 ;  /* 0x000000080300780c */ /* 0x000fe20001f04270 */
[-C--:B------:R-:W-:Y:S01]  /*6010*/  FMUL R48, R48, R88.reuse ;  /* 0x0000005830307220 */ /* 0x080fe20000400000 */
[----:B------:R-:W-:Y:S01]  /*6020*/  ISETP.GT.AND P3, PT, R4, 0x30, PT ;  /* 0x000000300400780c */ /* 0x000fe20003f64270 */
        /* <DEDUP_REMOVED lines=11> */
[----:B------:R-:W-:Y:S01]  /*60e0*/  ISETP.GT.AND P0, PT, R3, 0x8, P2 ;  /* 0x000000080300780c */ /* 0x000fe20001704270 */
[-C--:B------:R-:W-:Y:S01]  /*60f0*/  FMUL R54, R54, R88.reuse ;  /* 0x0000005836367220 */ /* 0x080fe20000400000 */
[----:B------:R-:W-:Y:S01]  /*6100*/  ISETP.GT.AND P2, PT, R4, 0x18, PT ;  /* 0x000000180400780c */ /* 0x000fe20003f44270 */
[----:B------:R-:W-:Y:S01]  /*6110*/  FMUL R55, R55, R88 ;  /* 0x0000005837377220 */ /* 0x000fe20000400000 */
[----:B------:R-:W-:-:S02]  /*6120*/  F2FP.F16.F32.PACK_AB R41, RZ, R41 ;  /* 0x00000029ff29723e */ /* 0x000fc400000000ff */
[----:B------:R-:W-:Y:S02]  /*6130*/  F2FP.F16.F32.PACK_AB R42, RZ, R42 ;  /* 0x0000002aff2a723e */ /* 0x000fe400000000ff */
[----:B------:R-:W-:Y:S02]  /*6140*/  F2FP.F16.F32.PACK_AB R43, RZ, R43 ;  /* 0x0000002bff2b723e */ /* 0x000fe400000000ff */
[----:B------:R-:W-:Y:S02]  /*6150*/  F2FP.F16.F32.PACK_AB R44, RZ, R44 ;  /* 0x0000002cff2c723e */ /* 0x000fe400000000ff */
[----:B------:R-:W-:Y:S01]  /*6160*/  F2FP.F16.F32.PACK_AB R45, RZ, R45 ;  /* 0x0000002dff2d723e */ /* 0x000fe200000000ff */
[----:B------:R-:W-:Y:S01]  /*6170*/  @P0 STG.E.U16 desc[UR36][R8.64+0x22], R67 ;  /* 0x0000224308000986 */ /* 0x000fe2000c101524 */
[----:B------:R-:W-:Y:S02]  /*6180*/  ISETP.GT.AND P0, PT, R3, RZ, P2 ;  /* 0x000000ff0300720c */ /* 0x000fe40001704270 */
[----:B------:R-:W-:-:S02]  /*6190*/  F2FP.F16.F32.PACK_AB R46, RZ, R46 ;  /* 0x0000002eff2e723e */ /* 0x000fc400000000ff */
[----:B------:R-:W-:Y:S02]  /*61a0*/  F2FP.F16.F32.PACK_AB R47, RZ, R47 ;  /* 0x0000002fff2f723e */ /* 0x000fe400000000ff */
[----:B------:R-:W-:Y:S02]  /*61b0*/  F2FP.F16.F32.PACK_AB R48, RZ, R48 ;  /* 0x00000030ff30723e */ /* 0x000fe400000000ff */
[----:B------:R-:W-:Y:S02]  /*61c0*/  F2FP.F16.F32.PACK_AB R49, RZ, R49 ;  /* 0x00000031ff31723e */ /* 0x000fe400000000ff */
[----:B------:R-:W-:Y:S02]  /*61d0*/  F2FP.F16.F32.PACK_AB R50, RZ, R50 ;  /* 0x00000032ff32723e */ /* 0x000fe400000000ff */
[----:B------:R-:W-:Y:S01]  /*61e0*/  F2FP.F16.F32.PACK_AB R51, RZ, R51 ;  /* 0x00000033ff33723e */ /* 0x000fe200000000ff */
[----:B0-----:R-:W-:Y:S01]  /*61f0*/  @P0 IMAD.MOV.U32 R10, RZ, RZ, R14 ;  /* 0x000000ffff0a0224 */ /* 0x001fe200078e000e */
[----:B------:R-:W-:Y:S01]  /*6200*/  F2FP.F16.F32.PACK_AB R52, RZ, R52 ;  /* 0x00000034ff34723e */ /* 0x000fe200000000ff */
[----:B------:R-:W-:Y:S01]  /*6210*/  @P0 IMAD.MOV.U32 R11, RZ, RZ, R15 ;  /* 0x000000ffff0b0224 */ /* 0x000fe200078e000f */
[----:B------:R-:W-:-:S02]  /*6220*/  F2FP.F16.F32.PACK_AB R53, RZ, R53 ;  /* 0x00000035ff35723e */ /* 0x000fc400000000ff */
[----:B------:R-:W-:Y:S02]  /*6230*/  F2FP.F16.F32.PACK_AB R54, RZ, R54 ;  /* 0x00000036ff36723e */ /* 0x000fe400000000ff */
[----:B------:R0:W-:Y:S01]  /*6240*/  @P0 STG.E.U16 desc[UR36][R10.64+0x30], R68 ;  /* 0x000030440a000986 */ /* 0x0001e2000c101524 */
[----:B------:R-:W-:Y:S02]  /*6250*/  ISETP.GT.AND P0, PT, R3, RZ, P1 ;  /* 0x000000ff0300720c */ /* 0x000fe40000f04270 */
[----:B------:R-:W-:-:S11]  /*6260*/  F2FP.F16.F32.PACK_AB R55, RZ, R55 ;  /* 0x00000037ff37723e */ /* 0x000fd600000000ff */
[----:B0-----:R-:W-:Y:S02]  /*6270*/  @P0 IMAD.MOV.U32 R10, RZ, RZ, R14 ;  /* 0x000000ffff0a0224 */ /* 0x001fe400078e000e */
[----:B------:R-:W-:-:S05]  /*6280*/  @P0 IMAD.MOV.U32 R11, RZ, RZ, R15 ;  /* 0x000000ffff0b0224 */ /* 0x000fca00078e000f */
[----:B------:R0:W-:Y:S01]  /*6290*/  @P0 STG.E.U16 desc[UR36][R10.64+0x32], R69 ;  /* 0x000032450a000986 */ /* 0x0001e2000c101524 */
[----:B------:R-:W-:Y:S02]  /*62a0*/  ISETP.GT.AND P0, PT, R3, 0x8, P2 ;  /* 0x000000080300780c */ /* 0x000fe40001704270 */
[----:B------:R-:W-:-:S11]  /*62b0*/  ISETP.GT.AND P2, PT, R4, 0x20, PT ;  /* 0x000000200400780c */ /* 0x000fd60003f44270 */
[----:B------:R-:W-:Y:S01]  /*62c0*/  @P0 STG.E.U16 desc[UR36][R8.64+0x30], R70 ;  /* 0x0000304608000986 */ /* 0x000fe2000c101524 */
[----:B------:R-:W-:Y:S02]  /*62d0*/  ISETP.GT.AND P0, PT, R3, 0x8, P1 ;  /* 0x000000080300780c */ /* 0x000fe40000f04270 */
[----:B------:R-:W-:-:S11]  /*62e0*/  ISETP.GT.AND P1, PT, R4, 0x21, PT ;  /* 0x000000210400780c */ /* 0x000fd60003f24270 */
[----:B------:R-:W-:Y:S01]  /*62f0*/  @P0 STG.E.U16 desc[UR36][R8.64+0x32], R71 ;  /* 0x0000324708000986 */ /* 0x000fe2000c101524 */
[----:B------:R-:W-:-:S13]  /*6300*/  ISETP.GT.AND P0, PT, R3, RZ, P2 ;  /* 0x000000ff0300720c */ /* 0x000fda0001704270 */
[----:B0-----:R-:W-:Y:S02]  /*6310*/  @P0 IMAD.MOV.U32 R10, RZ, RZ, R14 ;  /* 0x000000ffff0a0224 */ /* 0x001fe400078e000e */
[----:B------:R-:W-:-:S05]  /*6320*/  @P0 IMAD.MOV.U32 R11, RZ, RZ, R15 ;  /* 0x000000ffff0b0224 */ /* 0x000fca00078e000f */
[----:B------:R0:W-:Y:S01]  /*6330*/  @P0 STG.E.U16 desc[UR36][R10.64+0x40], R72 ;  /* 0x000040480a000986 */ /* 0x0001e2000c101524 */
[----:B------:R-:W-:-:S13]  /*6340*/  ISETP.GT.AND P0, PT, R3, RZ, P1 ;  /* 0x000000ff0300720c */ /* 0x000fda0000f04270 */
[----:B0-----:R-:W-:Y:S02]  /*6350*/  @P0 IMAD.MOV.U32 R10, RZ, RZ, R14 ;  /* 0x000000ffff0a0224 */ /* 0x001fe400078e000e */
[----:B------:R-:W-:-:S05]  /*6360*/  @P0 IMAD.MOV.U32 R11, RZ, RZ, R15 ;  /* 0x000000ffff0b0224 */ /* 0x000fca00078e000f */
[----:B------:R0:W-:Y:S01]  /*6370*/  @P0 STG.E.U16 desc[UR36][R10.64+0x42], R73 ;  /* 0x000042490a000986 */ /* 0x0001e2000c101524 */
[----:B------:R-:W-:Y:S02]  /*6380*/  ISETP.GT.AND P0, PT, R3, 0x8, P2 ;  /* 0x000000080300780c */ /* 0x000fe40001704270 */
[----:B------:R-:W-:-:S11]  /*6390*/  ISETP.GT.AND P2, PT, R4, 0x38, PT ;  /* 0x000000380400780c */ /* 0x000fd60003f44270 */
[----:B------:R-:W-:Y:S01]  /*63a0*/  @P0 STG.E.U16 desc[UR36][R8.64+0x40], R74 ;  /* 0x0000404a08000986 */ /* 0x000fe2000c101524 */
[----:B------:R-:W-:-:S13]  /*63b0*/  ISETP.GT.AND P0, PT, R3, 0x8, P1 ;  /* 0x000000080300780c */ /* 0x000fda0000f04270 */
        /* <DEDUP_REMOVED lines=9> */
[----:B------:R-:W-:-:S13]  /*6450*/  ISETP.GT.AND P0, PT, R3, 0x8, P5 ;  /* 0x000000080300780c */ /* 0x000fda0002f04270 */
[----:B------:R-:W-:Y:S01]  /*6460*/  @P0 STG.E.U16 desc[UR36][R8.64+0x50], R78 ;  /* 0x0000504e08000986 */ /* 0x000fe2000c101524 */
[----:B------:R-:W-:-:S13]  /*6470*/  ISETP.GT.AND P0, PT, R3, 0x8, P4 ;  /* 0x000000080300780c */ /* 0x000fda0002704270 */
[----:B------:R-:W-:Y:S01]  /*6480*/  @P0 STG.E.U16 desc[UR36][R8.64+0x52], R79 ;  /* 0x0000524f08000986 */ /* 0x000fe2000c101524 */
[----:B------:R-:W-:-:S13]  /*6490*/  ISETP.GT.AND P0, PT, R3, RZ, P3 ;  /* 0x000000ff0300720c */ /* 0x000fda0001f04270 */
[----:B0-----:R-:W-:Y:S02]  /*64a0*/  @P0 IMAD.MOV.U32 R10, RZ, RZ, R14 ;  /* 0x000000ffff0a0224 */ /* 0x001fe400078e000e */
[----:B------:R-:W-:-:S05]  /*64b0*/  @P0 IMAD.MOV.U32 R11, RZ, RZ, R15 ;  /* 0x000000ffff0b0224 */ /* 0x000fca00078e000f */
[----:B------:R0:W-:Y:S01]  /*64c0*/  @P0 STG.E.U16 desc[UR36][R10.64+0x60], R80 ;  /* 0x000060500a000986 */ /* 0x0001e2000c101524 */
[----:B------:R-:W-:-:S04]  /*64d0*/  ISETP.GT.AND P0, PT, R4, 0x31, PT ;  /* 0x000000310400780c */ /* 0x000fc80003f04270 */
        /* <DEDUP_REMOVED lines=8> */
[----:B------:R-:W-:-:S05]  /*6560*/  IADD3 R12, P1, R57, R8, RZ ;  /* 0x00000008390c7210 */ /* 0x000fca0007f3e0ff */
[----:B------:R-:W-:Y:S01]  /*6570*/  IMAD.X R13, R23, 0x1, R9, P1 ;  /* 0x00000001170d7824 */ /* 0x000fe200008e0609 */
[----:B------:R-:W-:-:S13]  /*6580*/  ISETP.GT.AND P1, PT, R3, RZ, P2 ;  /* 0x000000ff0300720c */ /* 0x000fda0001724270 */
[----:B------:R-:W-:Y:S01]  /*6590*/  @P1 STG.E.U16 desc[UR36][R14.64+0x70], R84 ;  /* 0x000070540e001986 */ /* 0x000fe2000c101524 */
[----:B------:R-:W-:-:S04]  /*65a0*/  IADD3 R20, P1, R57, R8, RZ ;  /* 0x0000000839147210 */ /* 0x000fc80007f3e0ff */
[----:B------:R-:W-:Y:S02]  /*65b0*/  IADD3.X R21, R23, R9, RZ, P1, !PT ;  /* 0x0000000917157210 */ /* 0x000fe40000ffe4ff */
[----:B0-----:R-:W-:-:S05]  /*65c0*/  IADD3 R10, P1, R57, R14, RZ ;  /* 0x0000000e390a7210 */ /* 0x001fca0007f3e0ff */
[----:B------:R-:W-:Y:S01]  /*65d0*/  IMAD.X R11, R23, 0x1, R15, P1 ;  /* 0x00000001170b7824 */ /* 0x000fe200008e060f */
[----:B------:R-:W-:-:S04]  /*65e0*/  ISETP.GT.AND P1, PT, R4, 0x39, PT ;  /* 0x000000390400780c */ /* 0x000fc80003f24270 */
[----:B------:R-:W-:-:S13]  /*65f0*/  ISETP.GT.AND P5, PT, R3, RZ, P1 ;  /* 0x000000ff0300720c */ /* 0x000fda0000fa4270 */
[----:B------:R-:W-:Y:S01]  /*6600*/  @P5 STG.E.U16 desc[UR36][R14.64+0x72], R85 ;  /* 0x000072550e005986 */ /* 0x000fe2000c101524 */
[----:B------:R-:W-:-:S13]  /*6610*/  ISETP.GT.AND P5, PT, R3, 0x8, P2 ;  /* 0x000000080300780c */ /* 0x000fda00017a4270 */
[----:B------:R-:W-:Y:S01]  /*6620*/  @P5 STG.E.U16 desc[UR36][R8.64+0x70], R86 ;  /* 0x0000705608005986 */ /* 0x000fe2000c101524 */
[----:B------:R-:W-:-:S13]  /*6630*/  ISETP.GT.AND P5, PT, R3, 0x8, P1 ;  /* 0x000000080300780c */ /* 0x000fda0000fa4270 */
[----:B------:R0:W-:Y:S01]  /*6640*/  @P5 STG.E.U16 desc[UR36][R8.64+0x72], R87 ;  /* 0x0000725708005986 */ /* 0x0001e2000c101524 */
[C---:B------:R-:W-:Y:S02]  /*6650*/  ISETP.GT.AND P5, PT, R3.reuse, 0x80, P6 ;  /* 0x000000800300780c */ /* 0x040fe400037a4270 */
[----:B------:R-:W-:-:S11]  /*6660*/  ISETP.GT.AND P6, PT, R3, 0x88, P6 ;  /* 0x000000880300780c */ /* 0x000fd600037c4270 */
[----:B------:R-:W-:Y:S01]  /*6670*/  @P5 STG.E.U16 desc[UR36][R10.64], R24 ;  /* 0x000000180a005986 */ /* 0x000fe2000c101524 */
[----:B------:R-:W-:-:S04]  /*6680*/  ISETP.GT.AND P5, PT, R4, 0x1, PT ;  /* 0x000000010400780c */ /* 0x000fc80003fa4270 */
[----:B------:R-:W-:-:S13]  /*6690*/  ISETP.GT.AND P5, PT, R3, 0x80, P5 ;  /* 0x000000800300780c */ /* 0x000fda0002fa4270 */
[----:B0-----:R-:W-:Y:S02]  /*66a0*/  @P5 IMAD.MOV.U32 R8, RZ, RZ, R10 ;  /* 0x000000ffff085224 */ /* 0x001fe400078e000a */
[----:B------:R-:W-:-:S05]  /*66b0*/  @P5 IMAD.MOV.U32 R9, RZ, RZ, R11 ;  /* 0x000000ffff095224 */ /* 0x000fca00078e000b */
[----:B------:R0:W-:Y:S01]  /*66c0*/  @P5 STG.E.U16 desc[UR36][R8.64+0x2], R25 ;  /* 0x0000021908005986 */ /* 0x0001e2000c101524 */
[----:B------:R-:W-:-:S03]  /*66d0*/  ISETP.NE.AND P5, PT, R5, RZ, PT ;  /* 0x000000ff0500720c */ /* 0x000fc60003fa5270 */
[----:B------:R-:W-:Y:S01]  /*66e0*/  @P6 STG.E.U16 desc[UR36][R12.64], R26 ;  /* 0x0000001a0c006986 */ /* 0x000fe2000c101524 */
[----:B------:R-:W-:-:S04]  /*66f0*/  ISETP.GT.AND P6, PT, R4, 0x1, PT ;  /* 0x000000010400780c */ /* 0x000fc80003fc4270 */
[----:B------:R-:W-:-:S13]  /*6700*/  ISETP.GT.AND P6, PT, R3, 0x88, P6 ;  /* 0x000000880300780c */ /* 0x000fda00037c4270 */
[----:B------:R-:W-:Y:S01]  /*6710*/  @P6 STG.E.U16 desc[UR36][R20.64+0x2], R27 ;  /* 0x0000021b14006986 */ /* 0x000fe2000c101524 */
[----:B------:R-:W-:-:S04]  /*6720*/  ISETP.GT.AND P6, PT, R4, 0x8, PT ;  /* 0x000000080400780c */ /* 0x000fc80003fc4270 */
[----:B------:R-:W-:-:S13]  /*6730*/  ISETP.GT.AND P6, PT, R3, 0x80, P6 ;  /* 0x000000800300780c */ /* 0x000fda00037c4270 */
[----:B0-----:R-:W-:Y:S02]  /*6740*/  @P6 IMAD.MOV.U32 R8, RZ, RZ, R10 ;  /* 0x000000ffff086224 */ /* 0x001fe400078e000a */
[----:B------:R-:W-:-:S05]  /*6750*/  @P6 IMAD.MOV.U32 R9, RZ, RZ, R11 ;  /* 0x000000ffff096224 */ /* 0x000fca00078e000b */
[----:B------:R0:W-:Y:S01]  /*6760*/  @P6 STG.E.U16 desc[UR36][R8.64+0x10], R28 ;  /* 0x0000101c08006986 */ /* 0x0001e2000c101524 */
[----:B------:R-:W-:-:S04]  /*6770*/  ISETP.GT.AND P6, PT, R4, 0x9, PT ;  /* 0x000000090400780c */ /* 0x000fc80003fc4270 */
[----:B------:R-:W-:-:S13]  /*6780*/  ISETP.GT.AND P6, PT, R3, 0x80, P6 ;  /* 0x000000800300780c */ /* 0x000fda00037c4270 */
[----:B0-----:R-:W-:Y:S02]  /*6790*/  @P6 IMAD.MOV.U32 R8, RZ, RZ, R10 ;  /* 0x000000ffff086224 */ /* 0x001fe400078e000a */
[----:B------:R-:W-:-:S05]  /*67a0*/  @P6 IMAD.MOV.U32 R9, RZ, RZ, R11 ;  /* 0x000000ffff096224 */ /* 0x000fca00078e000b */
[----:B------:R0:W-:Y:S01]  /*67b0*/  @P6 STG.E.U16 desc[UR36][R8.64+0x12], R29 ;  /* 0x0000121d08006986 */ /* 0x0001e2000c101524 */
[----:B------:R-:W-:-:S04]  /*67c0*/  ISETP.GT.AND P6, PT, R4, 0x8, PT ;  /* 0x000000080400780c */ /* 0x000fc80003fc4270 */
[----:B------:R-:W-:-:S13]  /*67d0*/  ISETP.GT.AND P6, PT, R3, 0x88, P6 ;  /* 0x000000880300780c */ /* 0x000fda00037c4270 */
        /* <DEDUP_REMOVED lines=45> */
[----:B------:R-:W-:Y:S01]  /*6ab0*/  @P6 STG.E.U16 desc[UR36][R8.64+0x42], R41 ;  /* 0x0000422908006986 */ /* 0x000fe2000c101524 */
[----:B------:R-:W-:-:S04]  /*6ac0*/  ISETP.GT.AND P6, PT, R4, 0x20, PT ;  /* 0x000000200400780c */ /* 0x000fc80003fc4270 */
[----:B------:R-:W-:-:S13]  /*6ad0*/  ISETP.GT.AND P6, PT, R3, 0x88, P6 ;  /* 0x000000880300780c */ /* 0x000fda00037c4270 */
[----:B------:R-:W-:Y:S01]  /*6ae0*/  @P6 STG.E.U16 desc[UR36][R6.64+0x40], R42 ;  /* 0x0000402a06006986 */ /* 0x000fe2000c101524 */
[----:B------:R-:W-:-:S04]  /*6af0*/  ISETP.GT.AND P6, PT, R4, 0x21, PT ;  /* 0x000000210400780c */ /* 0x000fc80003fc4270 */
[----:B------:R-:W-:-:S13]  /*6b00*/  ISETP.GT.AND P6, PT, R3, 0x88, P6 ;  /* 0x000000880300780c */ /* 0x000fda00037c4270 */
[----:B------:R-:W-:Y:S02]  /*6b10*/  @P6 IMAD.MOV.U32 R4, RZ, RZ, R6 ;  /* 0x000000ffff046224 */ /* 0x000fe400078e0006 */
[----:B------:R-:W-:-:S05]  /*6b20*/  @P6 IMAD.MOV.U32 R5, RZ, RZ, R7 ;  /* 0x000000ffff056224 */ /* 0x000fca00078e0007 */
[----:B------:R0:W-:Y:S01]  /*6b30*/  @P6 STG.E.U16 desc[UR36][R4.64+0x42], R43 ;  /* 0x0000422b04006986 */ /* 0x0001e2000c101524 */
[C---:B------:R-:W-:Y:S02]  /*6b40*/  ISETP.GT.AND P6, PT, R3.reuse, 0x80, P5 ;  /* 0x000000800300780c */ /* 0x040fe40002fc4270 */
[----:B------:R-:W-:-:S11]  /*6b50*/  ISETP.GT.AND P5, PT, R3, 0x88, P5 ;  /* 0x000000880300780c */ /* 0x000fd60002fa4270 */
[----:B0-----:R-:W-:Y:S02]  /*6b60*/  @P6 IMAD.MOV.U32 R4, RZ, RZ, R10 ;  /* 0x000000ffff046224 */ /* 0x001fe400078e000a */
[----:B------:R-:W-:-:S05]  /*6b70*/  @P6 IMAD.MOV.U32 R5, RZ, RZ, R11 ;  /* 0x000000ffff056224 */ /* 0x000fca00078e000b */
[----:B------:R0:W-:Y:S01]  /*6b80*/  @P6 STG.E.U16 desc[UR36][R4.64+0x50], R44 ;  /* 0x0000502c04006986 */ /* 0x0001e2000c101524 */
[C---:B------:R-:W-:Y:S02]  /*6b90*/  ISETP.GT.AND P6, PT, R3.reuse, 0x80, P4 ;  /* 0x000000800300780c */ /* 0x040fe400027c4270 */
[----:B------:R-:W-:-:S11]  /*6ba0*/  ISETP.GT.AND P4, PT, R3, 0x88, P4 ;  /* 0x000000880300780c */ /* 0x000fd60002784270 */
[----:B0-----:R-:W-:Y:S02]  /*6bb0*/  @P6 IMAD.MOV.U32 R4, RZ, RZ, R10 ;  /* 0x000000ffff046224 */ /* 0x001fe400078e000a */
[----:B------:R-:W-:-:S05]  /*6bc0*/  @P6 IMAD.MOV.U32 R5, RZ, RZ, R11 ;  /* 0x000000ffff056224 */ /* 0x000fca00078e000b */
[----:B------:R0:W-:Y:S02]  /*6bd0*/  @P6 STG.E.U16 desc[UR36][R4.64+0x52], R45 ;  /* 0x0000522d04006986 */ /* 0x0001e4000c101524 */
[----:B0-----:R-:W-:Y:S02]  /*6be0*/  @P5 IMAD.MOV.U32 R4, RZ, RZ, R6 ;  /* 0x000000ffff045224 */ /* 0x001fe400078e0006 */
[----:B------:R-:W-:-:S05]  /*6bf0*/  @P5 IMAD.MOV.U32 R5, RZ, RZ, R7 ;  /* 0x000000ffff055224 */ /* 0x000fca00078e0007 */
[----:B------:R0:W-:Y:S01]  /*6c00*/  @P5 STG.E.U16 desc[UR36][R4.64+0x50], R46 ;  /* 0x0000502e04005986 */ /* 0x0001e2000c101524 */
[C---:B------:R-:W-:Y:S02]  /*6c10*/  ISETP.GT.AND P5, PT, R3.reuse, 0x80, P3 ;  /* 0x000000800300780c */ /* 0x040fe40001fa4270 */
[----:B------:R-:W-:Y:S01]  /*6c20*/  ISETP.GT.AND P3, PT, R3, 0x88, P3 ;  /* 0x000000880300780c */ /* 0x000fe20001f64270 */
        /* <DEDUP_REMOVED lines=17> */
[----:B------:R0:W-:Y:S02]  /*6d40*/  @P3 STG.E.U16 desc[UR36][R4.64+0x60], R50 ;  /* 0x0000603204003986 */ /* 0x0001e4000c101524 */
[----:B0-----:R-:W-:Y:S01]  /*6d50*/  @P0 MOV R4, R6 ;  /* 0x0000000600040202 */ /* 0x001fe20000000f00 */
[----:B------:R-:W-:-:S05]  /*6d60*/  @P0 IMAD.MOV.U32 R5, RZ, RZ, R7 ;  /* 0x000000ffff050224 */ /* 0x000fca00078e0007 */
[----:B------:R0:W-:Y:S02]  /*6d70*/  @P0 STG.E.U16 desc[UR36][R4.64+0x62], R51 ;  /* 0x0000623304000986 */ /* 0x0001e4000c101524 */
[----:B0-----:R-:W-:Y:S02]  /*6d80*/  @P5 IMAD.MOV.U32 R4, RZ, RZ, R10 ;  /* 0x000000ffff045224 */ /* 0x001fe400078e000a */
[----:B------:R-:W-:-:S05]  /*6d90*/  @P5 IMAD.MOV.U32 R5, RZ, RZ, R11 ;  /* 0x000000ffff055224 */ /* 0x000fca00078e000b */
[----:B------:R0:W-:Y:S04]  /*6da0*/  @P5 STG.E.U16 desc[UR36][R4.64+0x70], R52 ;  /* 0x0000703404005986 */ /* 0x0001e8000c101524 */
[----:B------:R1:W-:Y:S01]  /*6db0*/  @P4 STG.E.U16 desc[UR36][R10.64+0x72], R53 ;  /* 0x000072350a004986 */ /* 0x0003e2000c101524 */
[----:B0-----:R-:W-:Y:S02]  /*6dc0*/  @P2 IMAD.MOV.U32 R4, RZ, RZ, R6 ;  /* 0x000000ffff042224 */ /* 0x001fe400078e0006 */
[----:B------:R-:W-:-:S05]  /*6dd0*/  @P2 IMAD.MOV.U32 R5, RZ, RZ, R7 ;  /* 0x000000ffff052224 */ /* 0x000fca00078e0007 */
[----:B------:R1:W-:Y:S04]  /*6de0*/  @P2 STG.E.U16 desc[UR36][R4.64+0x70], R54 ;  /* 0x0000703604002986 */ /* 0x0003e8000c101524 */
[----:B------:R1:W-:Y:S02]  /*6df0*/  @P1 STG.E.U16 desc[UR36][R6.64+0x72], R55 ;  /* 0x0000723706001986 */ /* 0x0003e4000c101524 */
.L_x_152:
[----:B------:R-:W-:Y:S05]  /*6e00*/  BSYNC B0 ;  /* 0x0000000000007941 */ /* 0x000fea0003800000 */
.L_x_28:
[----:B------:R-:W-:Y:S01]  /*6e10*/  ULDC UR4, c[0x0][0xc] ;  /* 0x0000030000047ab9 */ /* 0x000fe20000000800 */
[----:B------:R-:W-:Y:S01]  /*6e20*/  ULDC UR5, c[0x0][0x10] ;  /* 0x0000040000057ab9 */ /* 0x000fe20000000800 */
[----:B------:R-:W2:Y:S01]  /*6e30*/  LDC R3, c[0x0][0x14] ;  /* 0x00000500ff037b82 */ /* 0x000ea20000000800 */
[----:B------:R-:W-:Y:S01]  /*6e40*/  UIMAD.WIDE.U32 UR4, UR4, UR5, URZ ;  /* 0x00000005040472a5 */ /* 0x000fe2000f8e003f */
[----:B------:R-:W-:Y:S02]  /*6e50*/  IMAD.MOV.U32 R90, RZ, RZ, -0x1 ;  /* 0xffffffffff5a7424 */ /* 0x000fe400078e00ff */
[----:B------:R-:W-:-:S03]  /*6e60*/  IMAD.MOV.U32 R23, RZ, RZ, -0x1 ;  /* 0xffffffffff177424 */ /* 0x000fc600078e00ff */
[----:B--2---:R-:W-:-:S04]  /*6e70*/  IMAD.WIDE.U32 R16, R3, UR4, R16 ;  /* 0x0000000403107c25 */ /* 0x004fc8000f8e0010 */
[----:B------:R-:W-:Y:S01]  /*6e80*/  IMAD R3, R3, UR5, RZ ;  /* 0x0000000503037c24 */ /* 0x000fe2000f8e02ff */
[----:B------:R-:W-:Y:S02]  /*6e90*/  ULDC.64 UR4, c[0x0][0x650] ;  /* 0x0001940000047ab9 */ /* 0x000fe40000000a00 */
[----:B------:R-:W-:Y:S01]  /*6ea0*/  ISETP.GE.U32.AND P0, PT, R16, UR4, PT ;  /* 0x0000000410007c0c */ /* 0x000fe2000bf06070 */
[--C-:B------:R-:W-:Y:S01]  /*6eb0*/  IMAD.IADD R17, R17, 0x1, R3.reuse ;  /* 0x0000000111117824 */ /* 0x100fe200078e0203 */
[----:B------:R-:W-:-:S04]  /*6ec0*/  PRMT R3, RZ, 0x7610, R3 ;  /* 0x00007610ff037816 */ /* 0x000fc80000000003 */
[----:B------:R-:W-:-:S13]  /*6ed0*/  ISETP.GE.U32.AND.EX P0, PT, R17, UR5, PT, P0 ;  /* 0x0000000511007c0c */ /* 0x000fda000bf06100 */
[----:B------:R-:W-:Y:S05]  /*6ee0*/  @P0 BRA `(.L_x_153) ;  /* 0x0000000400640947 */ /* 0x000fea0003800000 */
[----:B0-----:R-:W0:Y:S01]  /*6ef0*/  S2R R12, SR_CTAID.X ;  /* 0x00000000000c7919 */ /* 0x001e220000002500 */
[----:B-1--4-:R-:W1:Y:S01]  /*6f00*/  LDC.64 R10, c[0x0][0x628] ;  /* 0x00018a00ff0a7b82 */ /* 0x012e620000000a00 */
[----:B------:R-:W-:Y:S01]  /*6f10*/  ULDC UR4, c[0x0][0x150] ;  /* 0x0000540000047ab9 */ /* 0x000fe20000000800 */
[----:B------:R-:W-:Y:S01]  /*6f20*/  IMAD.MOV.U32 R8, RZ, RZ, R16 ;  /* 0x000000ffff087224 */ /* 0x000fe200078e0010 */
[----:B------:R-:W2:Y:S01]  /*6f30*/  S2R R24, SR_CTAID.Y ;  /* 0x0000000000187919 */ /* 0x000ea20000002600 */
[----:B------:R-:W-:-:S04]  /*6f40*/  IMAD.MOV.U32 R9, RZ, RZ, R17 ;  /* 0x000000ffff097224 */ /* 0x000fc800078e0011 */
[----:B------:R-:W4:Y:S08]  /*6f50*/  LDC R21, c[0x0][0x144] ;  /* 0x00005100ff157b82 */ /* 0x000f300000000800 */
[----:B------:R-:W2:Y:S08]  /*6f60*/  LDC R0, c[0x0][0x630] ;  /* 0x00018c00ff007b82 */ /* 0x000eb00000000800 */
[----:B------:R-:W2:Y:S01]  /*6f70*/  LDC.64 R14, c[0x0][0x620] ;  /* 0x00018800ff0e7b82 */ /* 0x000ea20000000a00 */
[----:B-1----:R-:W-:-:S04]  /*6f80*/  ISETP.NE.U32.AND P0, PT, R10, RZ, PT ;  /* 0x000000ff0a00720c */ /* 0x002fc80003f05070 */
[----:B------:R-:W-:Y:S02]  /*6f90*/  ISETP.NE.AND.EX P0, PT, R11, RZ, PT, P0 ;  /* 0x000000ff0b00720c */ /* 0x000fe40003f05300 */
[----:B0-----:R-:W-:-:S05]  /*6fa0*/  I2FP.F32.U32 R3, R12 ;  /* 0x0000000c00037245 */ /* 0x001fca0000201000 */
[----:B------:R-:W-:-:S04]  /*6fb0*/  FMUL R3, R3, UR4 ;  /* 0x0000000403037c20 */ /* 0x000fc80008400000 */
[----:B------:R0:W1:Y:S02]  /*6fc0*/  F2I.U32.TRUNC.NTZ R20, R3 ;  /* 0x0000000300147305 */ /* 0x000064000020f000 */
[----:B----4-:R-:W-:Y:S05]  /*6fd0*/  @!P0 BRA `(.L_x_154) ;  /* 0x0000000000288947 */ /* 0x010fea0003800000 */
[----:B0-----:R-:W0:Y:S02]  /*6fe0*/  LDC R3, c[0x0][0x634] ;  /* 0x00018d00ff037b82 */ /* 0x001e240000000800 */
        /* <DEDUP_REMOVED lines=9> */
.L_x_154:
[----:B------:R-:W4:Y:S01]  /*7080*/  LDC.64 R28, c[0x0][0x640] ;  /* 0x00019000ff1c7b82 */ /* 0x000f220000000a00 */
[-CC-:B--2---:R-:W-:Y:S01]  /*7090*/  SHF.R.U64 R23, R8, R0.reuse, R9.reuse ;  /* 0x0000000008177219 */ /* 0x184fe20000001209 */
[----:B-1----:R-:W-:Y:S01]  /*70a0*/  IMAD.MOV R20, RZ, RZ, -R20 ;  /* 0x000000ffff147224 */ /* 0x002fe200078e0a14 */
[----:B------:R-:W-:Y:S01]  /*70b0*/  SHF.R.U32.HI R0, RZ, R0, R9 ;  /* 0x00000000ff007219 */ /* 0x000fe20000011609 */
[----:B------:R-:W-:Y:S01]  /*70c0*/  ULDC UR4, c[0x0][0x154] ;  /* 0x0000550000047ab9 */ /* 0x000fe20000000800 */
[----:B0-----:R-:W-:Y:S01]  /*70d0*/  IADD3 R3, P0, RZ, -R23, RZ ;  /* 0x80000017ff037210 */ /* 0x001fe20007f1e0ff */
[----:B------:R-:W-:Y:S02]  /*70e0*/  IMAD R21, R21, R20, R12 ;  /* 0x0000001415157224 */ /* 0x000fe400078e020c */
[----:B------:R-:W0:Y:S01]  /*70f0*/  LDC R6, c[0x0][0x618] ;  /* 0x00018600ff067b82 */ /* 0x000e220000000800 */
[----:B------:R-:W-:Y:S02]  /*7100*/  IMAD.MOV.U32 R7, RZ, RZ, 0x1 ;  /* 0x00000001ff077424 */ /* 0x000fe400078e00ff */
[----:B------:R-:W-:-:S04]  /*7110*/  IMAD.X R5, RZ, RZ, ~R0, P0 ;  /* 0x000000ffff057224 */ /* 0x000fc800000e0e00 */
[-C--:B------:R-:W-:Y:S01]  /*7120*/  IMAD R0, R5, R14.reuse, RZ ;  /* 0x0000000e05007224 */ /* 0x080fe200078e02ff */
[----:B------:R-:W1:Y:S01]  /*7130*/  LDC R8, c[0x0][0x608] ;  /* 0x00018200ff087b82 */ /* 0x000e620000000800 */
[----:B------:R-:W-:-:S04]  /*7140*/  IMAD.WIDE.U32 R4, R3, R14, R16 ;  /* 0x0000000e03047225 */ /* 0x000fc800078e0010 */
[----:B------:R-:W-:Y:S01]  /*7150*/  IMAD R3, R3, R15, R0 ;  /* 0x0000000f03037224 */ /* 0x000fe200078e0200 */
[----:B------:R-:W-:Y:S02]  /*7160*/  I2FP.F32.U32 R0, R24 ;  /* 0x0000001800007245 */ /* 0x000fe40000201000 */
[----:B------:R-:W2:Y:S01]  /*7170*/  LDC R26, c[0x0][0x658] ;  /* 0x00019600ff1a7b82 */ /* 0x000ea20000000800 */
[----:B------:R-:W-:Y:S01]  /*7180*/  IMAD.IADD R3, R5, 0x1, R3 ;  /* 0x0000000105037824 */ /* 0x000fe200078e0203 */
[----:B----4-:R-:W-:Y:S01]  /*7190*/  ISETP.NE.U32.AND P0, PT, R28, RZ, PT ;  /* 0x000000ff1c00720c */ /* 0x010fe20003f05070 */
[----:B------:R-:W-:Y:S01]  /*71a0*/  FMUL R0, R0, UR4 ;  /* 0x0000000400007c20 */ /* 0x000fe20008400000 */
[----:B------:R-:W-:Y:S02]  /*71b0*/  IMAD.MOV.U32 R5, RZ, RZ, -0x1 ;  /* 0xffffffffff057424 */ /* 0x000fe400078e00ff */
[----:B------:R-:W-:Y:S01]  /*71c0*/  ISETP.NE.AND.EX P0, PT, R29, RZ, PT, P0 ;  /* 0x000000ff1d00720c */ /* 0x000fe20003f05300 */
[----:B------:R4:W2:Y:S01]  /*71d0*/  F2I.U32.TRUNC.NTZ R13, R0 ;  /* 0x00000000000d7305 */ /* 0x0008a2000020f000 */
[----:B------:R-:W3:Y:S01]  /*71e0*/  LDC R15, c[0x0][0x148] ;  /* 0x00005200ff0f7b82 */ /* 0x000ee20000000800 */
[----:B0-----:R-:W-:-:S02]  /*71f0*/  SHF.R.U64 R12, R4, R6, R3 ;  /* 0x00000006040c7219 */ /* 0x001fc40000001203 */
[----:B------:R-:W-:-:S05]  /*7200*/  SHF.R.U32.HI R3, RZ, R6, R3 ;  /* 0x00000006ff037219 */ /* 0x000fca0000011603 */
[----:B------:R-:W0:Y:S01]  /*7210*/  LDC R20, c[0x0][0x600] ;  /* 0x00018000ff147b82 */ /* 0x000e220000000800 */
[-CC-:B-1----:R-:W-:Y:S02]  /*7220*/  SHF.R.U64 R10, R12, R8.reuse, R3.reuse ;  /* 0x000000080c0a7219 */ /* 0x182fe40000001203 */
[----:B------:R-:W-:-:S05]  /*7230*/  SHF.R.U32.HI R3, RZ, R8, R3 ;  /* 0x00000008ff037219 */ /* 0x000fca0000011603 */
[----:B------:R-:W1:Y:S01]  /*7240*/  LDC R27, c[0x0][0x648] ;  /* 0x00019200ff1b7b82 */ /* 0x000e620000000800 */
[-C--:B--2---:R-:W-:Y:S02]  /*7250*/  SHF.L.U32 R4, R5, R26.reuse, RZ ;  /* 0x0000001a05047219 */ /* 0x084fe400000006ff */
[-CC-:B------:R-:W-:Y:S02]  /*7260*/  SHF.R.U64 R14, R10, R26.reuse, R3.reuse ;  /* 0x0000001a0a0e7219 */ /* 0x180fe40000001203 */
[----:B------:R-:W-:Y:S02]  /*7270*/  SHF.R.U32.HI R5, RZ, R26, R3 ;  /* 0x0000001aff057219 */ /* 0x000fe40000011603 */
[----:B------:R-:W-:Y:S01]  /*7280*/  LOP3.LUT R25, RZ, R4, RZ, 0x33, !PT ;  /* 0x00000004ff197212 */ /* 0x000fe200078e33ff */
[----:B------:R-:W2:Y:S01]  /*7290*/  LDC R30, c[0x0][0x638] ;  /* 0x00018e00ff1e7b82 */ /* 0x000ea20000000800 */
[----:B------:R-:W-:Y:S01]  /*72a0*/  SHF.L.U32 R26, R7, R26, RZ ;  /* 0x0000001a071a7219 */ /* 0x000fe200000006ff */
[----:B------:R-:W-:-:S06]  /*72b0*/  IMAD.MOV.U32 R4, RZ, RZ, R14 ;  /* 0x000000ffff047224 */ /* 0x000fcc00078e000e */
[----:B------:R-:W0:Y:S01]  /*72c0*/  LDC R31, c[0x0][0x610] ;  /* 0x00018400ff1f7b82 */ /* 0x000e220000000800 */
[----:B----4-:R-:W-:Y:S05]  /*72d0*/  @!P0 BRA `(.L_x_155) ;  /* 0x0000000000288947 */ /* 0x010fea0003800000 */
[----:B------:R-:W4:Y:S02]  /*72e0*/  LDC R3, c[0x0][0x64c] ;  /* 0x00019300ff037b82 */ /* 0x000f240000000800 */
[----:B----4-:R-:W-:-:S05]  /*72f0*/  IADD3 R3, P0, R14, R3, RZ ;  /* 0x000000030e037210 */ /* 0x010fca0007f1e0ff */
        /* <DEDUP_REMOVED lines=8> */
.L_x_155:
[----:B------:R-:W-:Y:S01]  /*7380*/  ISETP.NE.AND P0, PT, R2, 0x1, PT ;  /* 0x000000010200780c */ /* 0x000fe20003f05270 */
[----:B0-----:R-:W-:Y:S01]  /*7390*/  VIADD R7, R20, 0xffffffff ;  /* 0xffffffff14077836 */ /* 0x001fe20000000000 */
[----:B-1----:R-:W-:Y:S01]  /*73a0*/  SHF.R.U64 R0, R4, R27, R5 ;  /* 0x0000001b04007219 */ /* 0x002fe20000001205 */
[----:B------:R-:W-:Y:S01]  /*73b0*/  IMAD.MOV R13, RZ, RZ, -R13 ;  /* 0x000000ffff0d7224 */ /* 0x000fe200078e0a0d */
[----:B------:R-:W-:Y:S01]  /*73c0*/  LOP3.LUT R5, R10, R25, RZ, 0xc0, !PT ;  /* 0x000000190a057212 */ /* 0x000fe200078ec0ff */
[----:B------:R-:W-:Y:S01]  /*73d0*/  IMAD.MOV.U32 R4, RZ, RZ, 0x1 ;  /* 0x00000001ff047424 */ /* 0x000fe200078e00ff */
[----:B------:R-:W-:Y:S01]  /*73e0*/  LOP3.LUT R12, R12, R7, RZ, 0xc0, !PT ;  /* 0x000000070c0c7212 */ /* 0x000fe200078ec0ff */
[----:B------:R-:W-:Y:S02]  /*73f0*/  IMAD.MOV R3, RZ, RZ, -R0 ;  /* 0x000000ffff037224 */ /* 0x000fe400078e0a00 */
[----:B------:R-:W-:Y:S02]  /*7400*/  IMAD R0, R26, R0, R5 ;  /* 0x000000001a007224 */ /* 0x000fe400078e0205 */
[----:B--2---:R-:W-:-:S02]  /*7410*/  IMAD R3, R3, R30, R14 ;  /* 0x0000001e03037224 */ /* 0x004fc400078e020e */
[----:B---3--:R-:W-:Y:S02]  /*7420*/  @P0 IMAD R21, R15, R13, R24 ;  /* 0x0000000d0f150224 */ /* 0x008fe400078e0218 */
[----:B------:R-:W-:Y:S01]  /*7430*/  IMAD R5, R3, R20, R12 ;  /* 0x0000001403057224 */ /* 0x000fe200078e020c */
[----:B------:R-:W-:Y:S01]  /*7440*/  PRMT R3, R4, 0x7610, R3 ;  /* 0x0000761004037816 */ /* 0x000fe20000000003 */
[----:B------:R-:W-:-:S05]  /*7450*/  IMAD R0, R0, R31, R21 ;  /* 0x0000001f00007224 */ /* 0x000fca00078e0215 */
[----:B------:R-:W-:Y:S02]  /*7460*/  SEL R90, R5, R0, !P0 ;  /* 0x00000000055a7207 */ /* 0x000fe40004000000 */
[----:B------:R-:W-:-:S07]  /*7470*/  SEL R0, R0, R5, !P0 ;  /* 0x0000000500007207 */ /* 0x000fce0004000000 */
.L_x_153:
[----:B------:R-:W-:Y:S01]  /*7480*/  LOP3.LUT P0, RZ, R3, 0xff, RZ, 0xc0, !PT ;  /* 0x000000ff03ff7812 */ /* 0x000fe2000780c0ff */
[----:B------:R-:W-:-:S12]  /*7490*/  IMAD.MOV.U32 R94, RZ, RZ, R0 ;  /* 0x000000ffff5e7224 */ /* 0x000fd800078e0000 */
[----:B------:R-:W-:Y:S05]  /*74a0*/  @P0 BRA `(.L_x_156) ;  /* 0xffffff9800ac0947 */ /* 0x000fea000383ffff */
[----:B------:R-:W-:Y:S05]  /*74b0*/  EXIT ;  /* 0x000000000000794d */ /* 0x000fea0003800000 */
.L_x_3:
[----:B0-----:R-:W-:Y:S01]  /*74c0*/  ULDC.64 UR4, c[0x0][0x650] ;  /* 0x0001940000047ab9 */ /* 0x001fe20000000a00 */
        /* <DEDUP_REMOVED lines=25> */
.L_x_158:
[--C-:B------:R-:W-:Y:S01]  /*7660*/  SHF.R.U64 R12, R10, R14, R11.reuse ;  /* 0x0000000e0a0c7219 */ /* 0x100fe2000000120b */
[----:B------:R-:W0:Y:S01]  /*7670*/  LDC R22, c[0x0][0x618] ;  /* 0x00018600ff167b82 */ /* 0x000e220000000800 */
[----:B------:R-:W-:Y:S01]  /*7680*/  I2FP.F32.U32 R6, R4 ;  /* 0x0000000400067245 */ /* 0x000fe20000201000 */
[----:B------:R-:W-:Y:S01]  /*7690*/  ULDC UR4, c[0x0][0x150] ;  /* 0x0000540000047ab9 */ /* 0x000fe20000000800 */
[----:B------:R-:W-:Y:S02]  /*76a0*/  SHF.R.U32.HI R5, RZ, R14, R11 ;  /* 0x0000000eff057219 */ /* 0x000fe4000001160b */
[----:B------:R-:W-:Y:S01]  /*76b0*/  IADD3 R9, P0, RZ, -R12, RZ ;  /* 0x8000000cff097210 */ /* 0x000fe20007f1e0ff */
[----:B------:R-:W-:Y:S01]  /*76c0*/  FMUL R11, R6, UR4 ;  /* 0x00000004060b7c20 */ /* 0x000fe20008400000 */
[----:B------:R-:W-:Y:S01]  /*76d0*/  ULDC UR4, c[0x0][0x154] ;  /* 0x0000550000047ab9 */ /* 0x000fe20000000800 */
[----:B------:R-:W1:Y:S01]  /*76e0*/  LDC.64 R24, c[0x0][0x640] ;  /* 0x00019000ff187b82 */ /* 0x000e620000000a00 */
[----:B------:R-:W-:Y:S01]  /*76f0*/  IADD3.X R5, RZ, ~R5, RZ, P0, !PT ;  /* 0x80000005ff057210 */ /* 0x000fe200007fe4ff */
[----:B------:R-:W-:-:S02]  /*7700*/  IMAD.WIDE.U32 R6, R9, R20, R16 ;  /* 0x0000001409067225 */ /* 0x000fc400078e0010 */
[----:B------:R-:W2:Y:S02]  /*7710*/  F2I.U32.TRUNC.NTZ R11, R11 ;  /* 0x0000000b000b7305 */ /* 0x000ea4000020f000 */
[----:B------:R-:W-:Y:S02]  /*7720*/  IMAD R8, R5, R20, RZ ;  /* 0x0000001405087224 */ /* 0x000fe400078e02ff */
[----:B------:R-:W3:Y:S02]  /*7730*/  LDC R13, c[0x0][0x144] ;  /* 0x00005100ff0d7b82 */ /* 0x000ee40000000800 */
[----:B------:R-:W-:Y:S02]  /*7740*/  IMAD R5, R9, R21, R8 ;  /* 0x0000001509057224 */ /* 0x000fe400078e0208 */
[----:B------:R-:W-:Y:S02]  /*7750*/  IMAD.MOV.U32 R8, RZ, RZ, -0x1 ;  /* 0xffffffffff087424 */ /* 0x000fe400078e00ff */
[----:B------:R-:W-:Y:S01]  /*7760*/  IMAD.IADD R5, R7, 0x1, R5 ;  /* 0x0000000107057824 */ /* 0x000fe200078e0205 */
[----:B------:R-:W-:Y:S01]  /*7770*/  I2FP.F32.U32 R7, R3 ;  /* 0x0000000300077245 */ /* 0x000fe20000201000 */
[----:B------:R-:W4:Y:S03]  /*7780*/  LDC R14, c[0x0][0x608] ;  /* 0x00018200ff0e7b82 */ /* 0x000f260000000800 */
[-C--:B0-----:R-:W-:Y:S01]  /*7790*/  SHF.R.U64 R10, R6, R22.reuse, R5 ;  /* 0x00000016060a7219 */ /* 0x081fe20000001205 */
[----:B--2---:R-:W-:Y:S01]  /*77a0*/  IMAD.MOV R6, RZ, RZ, -R11 ;  /* 0x000000ffff067224 */ /* 0x004fe200078e0a0b */
[----:B------:R-:W-:Y:S01]  /*77b0*/  SHF.R.U32.HI R5, RZ, R22, R5 ;  /* 0x00000016ff057219 */ /* 0x000fe20000011605 */
[----:B------:R-:W-:-:S02]  /*77c0*/  FMUL R7, R7, UR4 ;  /* 0x0000000407077c20 */ /* 0x000fc40008400000 */
[----:B------:R-:W0:Y:S01]  /*77d0*/  LDC R9, c[0x0][0x658] ;  /* 0x00019600ff097b82 */ /* 0x000e220000000800 */
[----:B-1----:R-:W-:-:S04]  /*77e0*/  ISETP.NE.U32.AND P0, PT, R24, RZ, PT ;  /* 0x000000ff1800720c */ /* 0x002fc80003f05070 */
[----:B------:R-:W-:-:S03]  /*77f0*/  ISETP.NE.AND.EX P0, PT, R25, RZ, PT, P0 ;  /* 0x000000ff1900720c */ /* 0x000fc60003f05300 */
[----:B------:R-:W1:Y:S01]  /*7800*/  LDC R20, c[0x0][0x148] ;  /* 0x00005200ff147b82 */ /* 0x000e620000000800 */
[----:B---3--:R-:W-:Y:S02]  /*7810*/  IMAD R23, R13, R6, R4 ;  /* 0x000000060d177224 */ /* 0x008fe400078e0204 */
[----:B------:R-:W-:-:S05]  /*7820*/  IMAD.MOV.U32 R6, RZ, RZ, 0x1 ;  /* 0x00000001ff067424 */ /* 0x000fca00078e00ff */
[----:B------:R-:W2:Y:S01]  /*7830*/  LDC R21, c[0x0][0x600] ;  /* 0x00018000ff157b82 */ /* 0x000ea20000000800 */
[-CC-:B----4-:R-:W-:Y:S02]  /*7840*/  SHF.R.U64 R13, R10, R14.reuse, R5.reuse ;  /* 0x0000000e0a0d7219 */ /* 0x190fe40000001205 */
[----:B------:R-:W-:Y:S02]  /*7850*/  SHF.R.U32.HI R4, RZ, R14, R5 ;  /* 0x0000000eff047219 */ /* 0x000fe40000011605 */
[----:B------:R3:W4:Y:S03]  /*7860*/  F2I.U32.TRUNC.NTZ R14, R7 ;  /* 0x00000007000e7305 */ /* 0x000726000020f000 */
[----:B------:R-:W1:Y:S01]  /*7870*/  LDC R26, c[0x0][0x648] ;  /* 0x00019200ff1a7b82 */ /* 0x000e620000000800 */
[-C--:B0-----:R-:W-:Y:S02]  /*7880*/  SHF.R.U64 R15, R13, R9.reuse, R4 ;  /* 0x000000090d0f7219 */ /* 0x081fe40000001204 */
[----:B------:R-:W-:-:S02]  /*7890*/  SHF.L.U32 R8, R8, R9, RZ ;  /* 0x0000000908087219 */ /* 0x000fc400000006ff */
[-C--:B------:R-:W-:Y:S01]  /*78a0*/  SHF.R.U32.HI R5, RZ, R9.reuse, R4 ;  /* 0x00000009ff057219 */ /* 0x080fe20000011604 */
[----:B------:R-:W-:Y:S01]  /*78b0*/  IMAD.MOV.U32 R4, RZ, RZ, R15 ;  /* 0x000000ffff047224 */ /* 0x000fe200078e000f */
[----:B------:R-:W-:Y:S01]  /*78c0*/  SHF.L.U32 R22, R6, R9, RZ ;  /* 0x0000000906167219 */ /* 0x000fe200000006ff */
[----:B------:R-:W0:Y:S01]  /*78d0*/  LDC R27, c[0x0][0x638] ;  /* 0x00018e00ff1b7b82 */ /* 0x000e220000000800 */
[----:B------:R-:W-:-:S07]  /*78e0*/  LOP3.LUT R28, RZ, R8, RZ, 0x33, !PT ;  /* 0x00000008ff1c7212 */ /* 0x000fce00078e33ff */
        /* <DEDUP_REMOVED lines=12> */
.L_x_159:
[----:B------:R-:W-:Y:S01]  /*79b0*/  ISETP.NE.AND P0, PT, R2, 0x1, PT ;  /* 0x000000010200780c */ /* 0x000fe20003f05270 */
[----:B--2---:R-:W-:Y:S01]  /*79c0*/  VIADD R7, R21, 0xffffffff ;  /* 0xffffffff15077836 */ /* 0x004fe20000000000 */
[----:B-1----:R-:W-:Y:S01]  /*79d0*/  SHF.R.U64 R5, R4, R26, R5 ;  /* 0x0000001a04057219 */ /* 0x002fe20000001205 */
[----:B------:R-:W-:Y:S01]  /*79e0*/  IMAD.MOV R14, RZ, RZ, -R14 ;  /* 0x000000ffff0e7224 */ /* 0x000fe200078e0a0e */
[----:B------:R-:W-:Y:S01]  /*79f0*/  LOP3.LUT R4, R13, R28, RZ, 0xc0, !PT ;  /* 0x0000001c0d047212 */ /* 0x000fe200078ec0ff */
[----:B------:R-:W-:Y:S01]  /*7a00*/  IMAD.MOV.U32 R8, RZ, RZ, R12 ;  /* 0x000000ffff087224 */ /* 0x000fe200078e000c */
[----:B------:R-:W-:Y:S01]  /*7a10*/  LOP3.LUT R10, R10, R7, RZ, 0xc0, !PT ;  /* 0x000000070a0a7212 */ /* 0x000fe200078ec0ff */
[----:B------:R-:W-:Y:S02]  /*7a20*/  IMAD.MOV R6, RZ, RZ, -R5 ;  /* 0x000000ffff067224 */ /* 0x000fe400078e0a05 */
[----:B------:R-:W-:-:S04]  /*7a30*/  IMAD R4, R22, R5, R4 ;  /* 0x0000000516047224 */ /* 0x000fc800078e0204 */
[----:B------:R-:W-:Y:S02]  /*7a40*/  @P0 IMAD R23, R20, R14, R3 ;  /* 0x0000000e14170224 */ /* 0x000fe400078e0203 */
[----:B0-----:R-:W-:Y:S02]  /*7a50*/  IMAD R3, R6, R27, R15 ;  /* 0x0000001b06037224 */ /* 0x001fe400078e020f */
[----:B------:R-:W-:Y:S02]  /*7a60*/  IMAD R7, R4, R29, R23 ;  /* 0x0000001d04077224 */ /* 0x000fe400078e0217 */
[----:B------:R-:W-:Y:S02]  /*7a70*/  IMAD R4, R3, R21, R10 ;  /* 0x0000001503047224 */ /* 0x000fe400078e020a */
[----:B------:R-:W-:-:S03]  /*7a80*/  IMAD.MOV.U32 R6, RZ, RZ, 0x1 ;  /* 0x00000001ff067424 */ /* 0x000fc600078e00ff */
[----:B------:R-:W-:Y:S02]  /*7a90*/  SEL R9, R4, R7, !P0 ;  /* 0x0000000704097207 */ /* 0x000fe40004000000 */
[----:B------:R-:W-:-:S07]  /*7aa0*/  SEL R7, R7, R4, !P0 ;  /* 0x0000000407077207 */ /* 0x000fce0004000000 */
.L_x_157:
[----:B------:R-:W-:-:S08]  /*7ab0*/  NOP ;  /* 0x0000000000007918 */ /* 0x000fd00000000000 */
[----:B------:R-:W0:-:S00]  /*7ac0*/  USETMAXREG.DEALLOC.CTAPOOL 0x28 ;  /* 0x00000028000079c8 */ /* 0x000e0000080e0500 */
[----:B0-----:R-:W-:-:S13]  /*7ad0*/  ISETP.NE.AND P0, PT, R0, RZ, PT ;  /* 0x000000ff0000720c */ /* 0x001fda0003f05270 */
[----:B------:R-:W-:Y:S05]  /*7ae0*/  @P0 EXIT ;  /* 0x000000000000094d */ /* 0x000fea0003800000 */
[----:B------:R-:W-:Y:S01]  /*7af0*/  LOP3.LUT P0, RZ, R6, 0xff, RZ, 0xc0, !PT ;  /* 0x000000ff06ff7812 */ /* 0x000fe2000780c0ff */
[----:B------:R-:W-:Y:S02]  /*7b00*/  IMAD.MOV.U32 R0, RZ, RZ, 0x1 ;  /* 0x00000001ff007424 */ /* 0x000fe400078e00ff */
[----:B------:R-:W-:-:S10]  /*7b10*/  IMAD.MOV.U32 R12, RZ, RZ, RZ ;  /* 0x000000ffff0c7224 */ /* 0x000fd400078e00ff */
[----:B------:R-:W-:Y:S05]  /*7b20*/  @!P0 BRA `(.L_x_160) ;  /* 0x0000000c00888947 */ /* 0x000fea0003800000 */
[----:B------:R-:W0:Y:S01]  /*7b30*/  LDC R0, c[0x0][0x28c] ;  /* 0x0000a300ff007b82 */ /* 0x000e220000000800 */
[----:B------:R-:W-:Y:S01]  /*7b40*/  ULDC UR5, c[0x0][0x658] ;  /* 0x0001960000057ab9 */ /* 0x000fe20000000800 */
[----:B------:R-:W-:Y:S01]  /*7b50*/  UMOV UR7, 0xffffffff ;  /* 0xffffffff00077882 */ /* 0x000fe20000000000 */
[----:B------:R-:W-:Y:S01]  /*7b60*/  ULDC UR6, c[0x0][0xc] ;  /* 0x0000030000067ab9 */ /* 0x000fe20000000800 */
[----:B------:R-:W-:Y:S01]  /*7b70*/  USHF.L.U32 UR9, UR7, UR5, URZ ;  /* 0x0000000507097299 */ /* 0x000fe2000800063f */
[C---:B------:R-:W-:Y:S01]  /*7b80*/  LOP3.LUT P2, RZ, R18.reuse, 0x7f, RZ, 0xc0, !PT ;  /* 0x0000007f12ff7812 */ /* 0x040fe2000784c0ff */
[----:B------:R-:W-:Y:S01]  /*7b90*/  UMOV UR8, 0x1 ;  /* 0x0000000100087882 */ /* 0x000fe20000000000 */
[----:B------:R-:W-:Y:S01]  /*7ba0*/  ULDC UR7, c[0x0][0x10] ;  /* 0x0000040000077ab9 */ /* 0x000fe20000000800 */
[----:B------:R-:W-:Y:S01]  /*7bb0*/  LOP3.LUT P0, RZ, R18, 0x1f, RZ, 0xc0, !PT ;  /* 0x0000001f12ff7812 */ /* 0x000fe2000780c0ff */
[----:B------:R-:W-:Y:S01]  /*7bc0*/  UIMAD.WIDE.U32 UR6, UR6, UR7, URZ ;  /* 0x00000007060672a5 */ /* 0x000fe2000f8e003f */
[----:B------:R-:W-:Y:S01]  /*7bd0*/  BSSY B0, `(.L_x_160) ;  /* 0x00000d7000007945 */ /* 0x000fe20003800000 */
[----:B------:R-:W-:Y:S01]  /*7be0*/  USHF.L.U32 UR5, UR8, UR5, URZ ;  /* 0x0000000508057299 */ /* 0x000fe2000800063f */
[----:B------:R-:W-:Y:S01]  /*7bf0*/  IMAD.MOV.U32 R13, RZ, RZ, 0x1 ;  /* 0x00000001ff0d7424 */ /* 0x000fe200078e00ff */
[----:B------:R-:W-:Y:S01]  /*7c00*/  LOP3.LUT R11, R19, 0x2, RZ, 0xfc, !PT ;  /* 0x00000002130b7812 */ /* 0x000fe200078efcff */
[----:B------:R-:W-:Y:S01]  /*7c10*/  ULDC UR8, c[0x0][0x14] ;  /* 0x0000050000087ab9 */ /* 0x000fe20000000800 */
[----:B------:R-:W-:Y:S01]  /*7c20*/  PLOP3.LUT P0, PT, P0, P2, PT, 0x8a, 0x0 ;  /* 0x000000000000781c */ /* 0x000fe20000705172 */
[----:B------:R-:W-:Y:S01]  /*7c30*/  UIMAD.WIDE.U32 UR30, UR6, UR8, URZ ;  /* 0x00000008061e72a5 */ /* 0x000fe2000f8e003f */
[----:B------:R-:W-:Y:S01]  /*7c40*/  IMAD.MOV.U32 R12, RZ, RZ, RZ ;  /* 0x000000ffff0c7224 */ /* 0x000fe200078e00ff */
[----:B------:R-:W-:Y:S01]  /*7c50*/  UIMAD UR7, UR7, UR8, URZ ;  /* 0x00000008070772a4 */ /* 0x000fe2000f8e023f */
[----:B------:R-:W-:Y:S01]  /*7c60*/  ULDC UR4, c[0x0][0x600] ;  /* 0x0001800000047ab9 */ /* 0x000fe20000000800 */
[----:B------:R-:W-:-:S02]  /*7c70*/  ULOP3.LUT UR6, URZ, UR9, URZ, 0x33, !UPT ;  /* 0x000000093f067292 */ /* 0x000fc4000f8e333f */
[----:B------:R-:W-:Y:S01]  /*7c80*/  UIADD3 UR4, UR4, -0x1, URZ ;  /* 0xffffffff04047890 */ /* 0x000fe2000fffe03f */
[----:B0-----:R-:W-:Y:S01]  /*7c90*/  VIADD R0, R0, 0x3f ;  /* 0x0000003f00007836 */ /* 0x001fe20000000000 */
[----:B------:R-:W-:Y:S01]  /*7ca0*/  UIADD3 UR7, UR31, UR7, URZ ;  /* 0x000000071f077290 */ /* 0x000fe2000fffe03f */
[----:B------:R-:W-:-:S03]  /*7cb0*/  ULDC.64 UR38, c[0x0][0x198] ;  /* 0x0000660000267ab9 */ /* 0x000fc60000000a00 */
[----:B------:R-:W-:-:S04]  /*7cc0*/  SHF.R.S32.HI R3, RZ, 0x1f, R0 ;  /* 0x0000001fff037819 */ /* 0x000fc80000011400 */
[----:B------:R-:W-:Y:S01]  /*7cd0*/  LEA.HI R3, R3, R0, RZ, 0x6 ;  /* 0x0000000003037211 */ /* 0x000fe200078f30ff */
[----:B------:R-:W-:-:S03]  /*7ce0*/  IMAD.MOV.U32 R0, RZ, RZ, 0x1 ;  /* 0x00000001ff007424 */ /* 0x000fc600078e00ff */
[----:B------:R-:W-:-:S05]  /*7cf0*/  SHF.R.S32.HI R3, RZ, 0x6, R3 ;  /* 0x00000006ff037819 */ /* 0x000fca0000011403 */
[----:B------:R-:W-:-:S07]  /*7d00*/  VIADD R10, R3, 0x1 ;  /* 0x00000001030a7836 */ /* 0x000fce0000000000 */
.L_x_172:
[----:B------:R-:W-:-:S03]  /*7d10*/  UMOV UR8, 0xffffffff ;  /* 0xffffffff00087882 */ /* 0x000fc60000000000 */
[----:B------:R-:W-:Y:S05]  /*7d20*/  BRA.DIV UR8, `(.L_x_161) ;  /* 0x0000001208187947 */ /* 0x000fea000b800000 */
[----:B------:R-:W-:-:S13]  /*7d30*/  ELECT P6, URZ, PT ;  /* 0x00000000003f782f */ /* 0x000fda00038c0000 */
.L_x_184:
[----:B------:R-:W-:Y:S04]  /*7d40*/  BSSY B1, `(.L_x_162) ;  /* 0x000004e000017945 */ /* 0x000fe80003800000 */
[----:B------:R-:W-:Y:S05]  /*7d50*/  @!P6 BRA `(.L_x_163) ;  /* 0x000000040030e947 */ /* 0x000fea0003800000 */
[----:B------:R-:W0:Y:S02]  /*7d60*/  LDC R4, c[0x0][0x28c] ;  /* 0x0000a300ff047b82 */ /* 0x000e240000000800 */
[----:B0-----:R-:W-:-:S13]  /*7d70*/  ISETP.GE.AND P1, PT, R4, 0x1, PT ;  /* 0x000000010400780c */ /* 0x001fda0003f26270 */
[----:B------:R-:W-:Y:S05]  /*7d80*/  @!P1 BRA `(.L_x_163) ;  /* 0x0000000400249947 */ /* 0x000fea0003800000 */
[----:B------:R-:W-:Y:S02]  /*7d90*/  IMAD.SHL.U32 R15, R7, 0x100, RZ ;  /* 0x00000100070f7824 */ /* 0x000fe400078e00ff */
[----:B------:R-:W-:Y:S02]  /*7da0*/  IMAD.SHL.U32 R18, R9, 0x40, RZ ;  /* 0x0000004009127824 */ /* 0x000fe400078e00ff */
[----:B------:R-:W-:Y:S02]  /*7db0*/  IMAD.MOV.U32 R20, RZ, RZ, RZ ;  /* 0x000000ffff147224 */ /* 0x000fe400078e00ff */
[----:B------:R-:W-:Y:S02]  /*7dc0*/  IMAD.MOV.U32 R4, RZ, RZ, R10 ;  /* 0x000000ffff047224 */ /* 0x000fe400078e000a */
[----:B------:R-:W-:Y:S02]  /*7dd0*/  IMAD.MOV.U32 R5, RZ, RZ, R0 ;  /* 0x000000ffff057224 */ /* 0x000fe400078e0000 */
[----:B------:R-:W-:-:S02]  /*7de0*/  IMAD.MOV.U32 R6, RZ, RZ, R12 ;  /* 0x000000ffff067224 */ /* 0x000fc400078e000c */
[C---:B------:R-:W-:Y:S02]  /*7df0*/  VIADD R22, R15.reuse, 0x40 ;  /* 0x000000400f167836 */ /* 0x040fe40000000000 */
[C---:B------:R-:W-:Y:S02]  /*7e00*/  VIADD R23, R15.reuse, 0x80 ;  /* 0x000000800f177836 */ /* 0x040fe40000000000 */
[----:B------:R-:W-:-:S07]  /*7e10*/  VIADD R24, R15, 0xc0 ;  /* 0x000000c00f187836 */ /* 0x000fce0000000000 */
.L_x_167:
[----:B------:R-:W0:Y:S01]  /*7e20*/  S2R R14, SR_CgaCtaId ;  /* 0x00000000000e7919 */ /* 0x000e220000008800 */
[----:B------:R-:W-:Y:S01]  /*7e30*/  MOV R7, 0x400 ;  /* 0x0000040000077802 */ /* 0x000fe20000000f00 */
[----:B------:R-:W1:Y:S03]  /*7e40*/  @!P2 LDC R9, c[0x0][0x500] ;  /* 0x00014000ff09ab82 */ /* 0x000e660000000800 */
[----:B0-----:R-:W-:Y:S02]  /*7e50*/  LEA R21, R14, R7, 0x18 ;  /* 0x000000070e157211 */ /* 0x001fe400078ec0ff */
[----:B------:R-:W-:-:S03]  /*7e60*/  SHF.L.U32 R7, R5, 0x1f, RZ ;  /* 0x0000001f05077819 */ /* 0x000fc600000006ff */
[----:B------:R-:W-:-:S04]  /*7e70*/  IMAD R14, R6, 0x8, R21 ;  /* 0x00000008060e7824 */ /* 0x000fc800078e0215 */
[----:B------:R-:W0:Y:S02]  /*7e80*/  SYNCS.PHASECHK.TRANS64.TRYWAIT P1, [R14+URZ+0x28], R7 ;  /* 0x000028070e0075a7 */ /* 0x000e24000802017f */
[----:B01----:R-:W-:Y:S05]  /*7e90*/  @!P1 BRA `(.L_x_164) ;  /* 0x0000000c00dc9947 */ /* 0x003fea0003800000 */
.L_x_185:
[----:B0-----:R-:W-:Y:S01]  /*7ea0*/  PRMT R7, R11, 0x9910, RZ ;  /* 0x000099100b077816 */ /* 0x001fe200000000ff */
[----:B------:R0:W-:Y:S03]  /*7eb0*/  @!P2 SYNCS.ARRIVE.TRANS64 RZ, [R14+URZ], R9 ;  /* 0x000000090effa9a7 */ /* 0x0001e6000800003f */
[----:B------:R-:W-:-:S13]  /*7ec0*/  ISETP.NE.AND P1, PT, R7, 0x2, PT ;  /* 0x000000020700780c */ /* 0x000fda0003f25270 */
[----:B0-----:R-:W-:Y:S05]  /*7ed0*/  @P1 BRA `(.L_x_165) ;  /* 0x0000000000041947 */ /* 0x001fea0003800000 */
[----:B------:R-:W-:Y:S01]  /*7ee0*/  BPT.TRAP 0x1 ;  /* 0x000000040000795c */ /* 0x000fe20000300000 */
.L_x_165:
[----:B------:R-:W-:Y:S05]  /*7ef0*/  @P0 BRA `(.L_x_166) ;  /* 0x0000000000040947 */ /* 0x000fea0003800000 */
[----:B------:R-:W-:Y:S01]  /*7f00*/  BPT.TRAP 0x1 ;  /* 0x000000040000795c */ /* 0x000fe20000300000 */
.L_x_166:
[--C-:B------:R-:W-:Y:S01]  /*7f10*/  IMAD R7, R6, 0x8000, R21.reuse ;  /* 0x0000800006077824 */ /* 0x100fe200078e0215 */
[----:B------:R-:W-:Y:S01]  /*7f20*/  R2UR UR41, R14 ;  /* 0x000000000e2972ca */ /* 0x000fe200000e0000 */
[----:B------:R-:W-:Y:S01]  /*7f30*/  IMAD R21, R6, 0x2000, R21 ;  /* 0x0000200006157824 */ /* 0x000fe200078e0215 */
[----:B------:R-:W-:Y:S01]  /*7f40*/  R2UR UR43, R20 ;  /* 0x00000000142b72ca */ /* 0x000fe200000e0000 */
[----:B------:R-:W-:Y:S01]  /*7f50*/  UIADD3 UR14, UP0, UR38, 0xf0, URZ ;  /* 0x000000f0260e7890 */ /* 0x000fe2000ff1e03f */
[----:B------:R-:W-:Y:S01]  /*7f60*/  R2UR UR16, R7 ;  /* 0x00000000071072ca */ /* 0x000fe200000e0000 */
[----:B------:R-:W-:Y:S01]  /*7f70*/  VIADD R4, R4, 0xffffffff ;  /* 0xffffffff04047836 */ /* 0x000fe20000000000 */
[----:B------:R-:W-:Y:S01]  /*7f80*/  R2UR UR8, R21 ;  /* 0x00000000150872ca */ /* 0x000fe200000e0000 */
[----:B------:R-:W-:Y:S01]  /*7f90*/  UIADD3 UR46, UP1, UR38, 0x1f0, URZ ;  /* 0x000001f0262e7890 */ /* 0x000fe2000ff3e03f */
[----:B------:R-:W-:Y:S01]  /*7fa0*/  R2UR UR44, R8 ;  /* 0x00000000082c72ca */ /* 0x000fe200000e0000 */
[----:B------:R-:W-:Y:S01]  /*7fb0*/  UIADD3.X UR15, URZ, UR39, URZ, UP0, !UPT ;  /* 0x000000273f0f7290 */ /* 0x000fe200087fe43f */
[----:B------:R-:W-:Y:S01]  /*7fc0*/  R2UR UR42, R15 ;  /* 0x000000000f2a72ca */ /* 0x000fe200000e0000 */
[----:B------:R-:W-:Y:S01]  /*7fd0*/  VIADD R6, R6, 0x1 ;  /* 0x0000000106067836 */ /* 0x000fe20000000000 */
[----:B------:R-:W-:Y:S01]  /*7fe0*/  R2UR UR34, R22 ;  /* 0x00000000162272ca */ /* 0x000fe200000e0000 */
[----:B------:R-:W-:Y:S01]  /*7ff0*/  UIADD3.X UR47, URZ, UR39, URZ, UP1, !UPT ;  /* 0x000000273f2f7290 */ /* 0x000fe20008ffe43f */
[----:B------:R-:W-:Y:S01]  /*8000*/  R2UR UR26, R23 ;  /* 0x00000000171a72ca */ /* 0x000fe200000e0000 */
[----:B------:R-:W-:Y:S01]  /*8010*/  UMOV UR22, 0x0 ;  /* 0x0000000000167882 */ /* 0x000fe20000000000 */
[----:B------:R-:W-:Y:S01]  /*8020*/  R2UR UR18, R24 ;  /* 0x00000000181272ca */ /* 0x000fe200000e0000 */
[----:B------:R-:W-:Y:S01]  /*8030*/  UIADD3 UR40, UR16, 0x100, URZ ;  /* 0x0000010010287890 */ /* 0x000fe2000fffe03f */
[----:B------:R-:W-:Y:S01]  /*8040*/  R2UR UR11, R18 ;  /* 0x00000000120b72ca */ /* 0x000fe200000e0000 */
[----:B------:R-:W-:Y:S01]  /*8050*/  UIADD3 UR32, UR16, 0x2100, URZ ;  /* 0x0000210010207890 */ /* 0x000fe2000fffe03f */
[----:B------:R-:W-:Y:S01]  /*8060*/  ISETP.GT.AND P3, PT, R4, 0x1, PT ;  /* 0x000000010400780c */ /* 0x000fe20003f64270 */
[----:B------:R-:W-:Y:S01]  /*8070*/  UIADD3 UR24, UR16, 0x4100, URZ ;  /* 0x0000410010187890 */ /* 0x000fe2000fffe03f */
[----:B------:R-:W-:Y:S01]  /*8080*/  ISETP.NE.AND P1, PT, R6, 0x5, PT ;  /* 0x000000050600780c */ /* 0x000fe20003f25270 */
[----:B------:R-:W-:Y:S01]  /*8090*/  UIADD3 UR16, UR16, 0x6100, URZ ;  /* 0x0000610010107890 */ /* 0x000fe2000fffe03f */
[----:B------:R-:W-:Y:S01]  /*80a0*/  IADD3 R20, R20, 0x40, RZ ;  /* 0x0000004014147810 */ /* 0x000fe20007ffe0ff */
[----:B------:R-:W-:Y:S01]  /*80b0*/  UIADD3 UR8, UR8, 0x28100, URZ ;  /* 0x0002810008087890 */ /* 0x000fe2000fffe03f */
[----:B------:R-:W-:Y:S01]  /*80c0*/  SEL R14, RZ, 0x1, P1 ;  /* 0x00000001ff0e7807 */ /* 0x000fe20000800000 */
[----:B------:R-:W-:Y:S01]  /*80d0*/  UMOV UR23, 0x10000000 ;  /* 0x1000000000177882 */ /* 0x000fe20000000000 */
[----:B------:R-:W-:Y:S01]  /*80e0*/  UMOV UR33, UR41 ;  /* 0x0000002900217c82 */ /* 0x000fe20008000000 */
[----:B------:R-:W-:Y:S01]  /*80f0*/  UMOV UR35, UR43 ;  /* 0x0000002b00237c82 */ /* 0x000fe20008000000 */
[----:B------:R-:W-:Y:S01]  /*8100*/  UMOV UR36, UR44 ;  /* 0x0000002c00247c82 */ /* 0x000fe20008000000 */
[----:B------:R-:W-:Y:S01]  /*8110*/  UMOV UR25, UR41 ;  /* 0x0000002900197c82 */ /* 0x000fe20008000000 */
[----:B------:R-:W-:Y:S01]  /*8120*/  UMOV UR27, UR43 ;  /* 0x0000002b001b7c82 */ /* 0x000fe20008000000 */
[----:B------:R-:W-:Y:S01]  /*8130*/  UMOV UR28, UR44 ;  /* 0x0000002c001c7c82 */ /* 0x000fe20008000000 */
[----:B------:R0:W-:Y:S01]  /*8140*/  UTMALDG.3D [UR40], [UR14], desc[UR22] ;  /* 0x000016280e0075b4 */ /* 0x0001e20008011000 */
[----:B------:R-:W-:Y:S01]  /*8150*/  UMOV UR17, UR41 ;  /* 0x0000002900117c82 */ /* 0x000fe20008000000 */
[----:B------:R-:W-:Y:S01]  /*8160*/  UMOV UR19, UR43 ;  /* 0x0000002b00137c82 */ /* 0x000fe20008000000 */
[----:B------:R-:W-:Y:S01]  /*8170*/  UMOV UR20, UR44 ;  /* 0x0000002c00147c82 */ /* 0x000fe20008000000 */
[----:B------:R-:W-:Y:S01]  /*8180*/  UMOV UR9, UR41 ;  /* 0x0000002900097c82 */ /* 0x000fe20008000000 */
[----:B------:R-:W-:Y:S01]  /*8190*/  UMOV UR10, UR43 ;  /* 0x0000002b000a7c82 */ /* 0x000fe20008000000 */
[----:B------:R-:W-:Y:S01]  /*81a0*/  UMOV UR12, UR44 ;  /* 0x0000002c000c7c82 */ /* 0x000fe20008000000 */
[----:B------:R-:W-:Y:S01]  /*81b0*/  LOP3.LUT R5, R5, R14, RZ, 0x3c, !PT ;  /* 0x0000000e05057212 */ /* 0x000fe200078e3cff */
[----:B------:R0:W-:Y:S01]  /*81c0*/  UTMALDG.3D [UR32], [UR14], desc[UR22] ;  /* 0x000016200e0075b4 */ /* 0x0001e20008011000 */
[----:B------:R-:W-:Y:S01]  /*81d0*/  SEL R6, R6, RZ, P1 ;  /* 0x000000ff06067207 */ /* 0x000fe20000800000 */
[----:B------:R0:W-:Y:S01]  /*81e0*/  UTMALDG.3D [UR24], [UR14], desc[UR22] ;  /* 0x000016180e0075b4 */ /* 0x0001e20008011000 */
[----:B------:R0:W-:Y:S01]  /*81f0*/  UTMALDG.3D [UR16], [UR14], desc[UR22] ;  /* 0x000016100e0075b4 */ /* 0x0001e20008011000 */
[----:B------:R0:W-:Y:S02]  /*8200*/  UTMALDG.3D [UR8], [UR46], desc[UR22] ;  /* 0x000016082e0075b4 */ /* 0x0001e40008011000 */
[----:B0-----:R-:W-:Y:S05]  /*8210*/  @P3 BRA `(.L_x_167) ;  /* 0xfffffffc00003947 */ /* 0x001fea000383ffff */
.L_x_163:
[----:B------:R-:W-:Y:S05]  /*8220*/  BSYNC B1 ;  /* 0x0000000000017941 */ /* 0x000fea0003800000 */
.L_x_162:
[----:B------:R-:W-:Y:S01]  /*8230*/  LOP3.LUT P3, RZ, R13, 0xff, RZ, 0xc0, !PT ;  /* 0x000000ff0dff7812 */ /* 0x000fe2000786c0ff */
[----:B------:R-:W-:Y:S01]  /*8240*/  IMAD.IADD R12, R3, 0x1, R12 ;  /* 0x00000001030c7824 */ /* 0x000fe200078e020c */
[----:B------:R-:W-:Y:S01]  /*8250*/  IADD3 R16, P4, R16, UR30, RZ ;  /* 0x0000001e10107c10 */ /* 0x000fe2000ff9e0ff */
[----:B------:R-:W-:Y:S01]  /*8260*/  ULDC.64 UR8, c[0x0][0x650] ;  /* 0x0001940000087ab9 */ /* 0x000fe20000000a00 */
[----:B------:R-:W-:Y:S01]  /*8270*/  BSSY B1, `(.L_x_168) ;  /* 0x000006a000017945 */ /* 0x000fe20003800000 */
[----:B------:R-:W-:Y:S01]  /*8280*/  IMAD.MOV.U32 R9, RZ, RZ, -0x1 ;  /* 0xffffffffff097424 */ /* 0x000fe200078e00ff */
[----:B------:R-:W-:Y:S01]  /*8290*/  ISETP.GT.U32.AND P1, PT, R12, 0x4, PT ;  /* 0x000000040c00780c */ /* 0x000fe20003f24070 */
[----:B------:R-:W-:Y:S01]  /*82a0*/  IMAD.MOV.U32 R8, RZ, RZ, -0x1 ;  /* 0xffffffffff087424 */ /* 0x000fe200078e00ff */
[----:B------:R-:W-:Y:S02]  /*82b0*/  IADD3.X R17, R17, UR7, RZ, P4, !PT ;  /* 0x0000000711117c10 */ /* 0x000fe4000a7fe4ff */
[----:B------:R-:W-:-:S02]  /*82c0*/  ISETP.LT.U32.AND P1, PT, R3, 0x5, P1 ;  /* 0x000000050300780c */ /* 0x000fc40000f21070 */
[----:B------:R-:W-:Y:S01]  /*82d0*/  PRMT R13, RZ, 0x7610, R13 ;  /* 0x00007610ff0d7816 */ /* 0x000fe2000000000d */
[----:B------:R-:W0:Y:S01]  /*82e0*/  @P3 S2R R5, SR_CgaCtaId ;  /* 0x0000000000053919 */ /* 0x000e220000008800 */
[----:B------:R-:W-:-:S04]  /*82f0*/  @P3 MOV R4, 0x400 ;  /* 0x0000040000043802 */ /* 0x000fc80000000f00 */
[----:B0-----:R-:W-:Y:S01]  /*8300*/  @P3 LEA R6, R5, R4, 0x18 ;  /* 0x0000000405063211 */ /* 0x001fe200078ec0ff */
[----:B------:R-:W-:-:S03]  /*8310*/  IMAD.WIDE.U32 R4, R12, -0x33333333, RZ ;  /* 0xcccccccd0c047825 */ /* 0x000fc600078e00ff */
[----:B------:R0:W-:Y:S01]  /*8320*/  @P3 SYNCS.ARRIVE.TRANS64.A1T0 RZ, [R6+URZ+0x68], RZ ;  /* 0x000068ff06ff39a7 */ /* 0x0001e2000810003f */
[----:B------:R-:W-:Y:S02]  /*8330*/  ISETP.GE.U32.AND P3, PT, R3, 0x5, PT ;  /* 0x000000050300780c */ /* 0x000fe40003f66070 */
[----:B------:R-:W-:Y:S02]  /*8340*/  SHF.R.U32.HI R7, RZ, 0x2, R5 ;  /* 0x00000002ff077819 */ /* 0x000fe40000011605 */
[----:B------:R-:W-:Y:S02]  /*8350*/  SEL R5, RZ, 0x1, !P1 ;  /* 0x00000001ff057807 */ /* 0x000fe40004800000 */
[----:B------:R-:W-:Y:S01]  /*8360*/  ISETP.GE.U32.AND P1, PT, R16, UR8, PT ;  /* 0x0000000810007c0c */ /* 0x000fe2000bf26070 */
[----:B------:R-:W-:Y:S01]  /*8370*/  IMAD R12, R7, -0x5, R12 ;  /* 0xfffffffb070c7824 */ /* 0x000fe200078e020c */
[----:B------:R-:W-:Y:S02]  /*8380*/  LOP3.LUT R0, R0, R5, RZ, 0x3c, !PT ;  /* 0x0000000500007212 */ /* 0x000fe400078e3cff */
[----:B------:R-:W-:-:S02]  /*8390*/  ISETP.GE.U32.AND.EX P1, PT, R17, UR9, PT, P1 ;  /* 0x0000000911007c0c */ /* 0x000fc4000bf26110 */
[----:B------:R-:W-:Y:S02]  /*83a0*/  PRMT R4, RZ, 0x7610, R4 ;  /* 0x00007610ff047816 */ /* 0x000fe40000000004 */
[----:B------:R-:W-:Y:S01]  /*83b0*/  @P3 LOP3.LUT R0, R0, 0x1, R7, 0x78, !PT ;  /* 0x0000000100003812 */ /* 0x000fe200078e7807 */
[----:B------:R-:W-:-:S08]  /*83c0*/  IMAD.MOV.U32 R7, RZ, RZ, -0x1 ;  /* 0xffffffffff077424 */ /* 0x000fd000078e00ff */
[----:B0-----:R-:W-:Y:S05]  /*83d0*/  @P1 BRA `(.L_x_169) ;  /* 0x00000004004c1947 */ /* 0x001fea0003800000 */
[----:B------:R-:W-:Y:S01]  /*83e0*/  ULDC.64 UR8, c[0x0][0x628] ;  /* 0x00018a0000087ab9 */ /* 0x000fe20000000a00 */
[----:B------:R-:W0:Y:S01]  /*83f0*/  S2R R15, SR_CTAID.X ;  /* 0x00000000000f7919 */ /* 0x000e220000002500 */
[----:B------:R-:W-:Y:S01]  /*8400*/  ISETP.NE.U32.AND P1, PT, RZ, UR8, PT ;  /* 0x00000008ff007c0c */ /* 0x000fe2000bf25070 */
[----:B------:R-:W-:Y:S01]  /*8410*/  ULDC UR11, c[0x0][0x630] ;  /* 0x00018c00000b7ab9 */ /* 0x000fe20000000800 */
[----:B------:R-:W-:Y:S01]  /*8420*/  IMAD.MOV.U32 R4, RZ, RZ, R16 ;  /* 0x000000ffff047224 */ /* 0x000fe200078e0010 */
[----:B------:R-:W1:Y:S01]  /*8430*/  S2R R14, SR_CTAID.Y ;  /* 0x00000000000e7919 */ /* 0x000e620000002600 */
[----:B------:R-:W-:Y:S01]  /*8440*/  ISETP.NE.AND.EX P1, PT, RZ, UR9, PT, P1 ;  /* 0x00000009ff007c0c */ /* 0x000fe2000bf25310 */
[----:B------:R-:W-:-:S12]  /*8450*/  IMAD.MOV.U32 R5, RZ, RZ, R17 ;  /* 0x000000ffff057224 */ /* 0x000fd800078e0011 */
[----:B------:R-:W-:Y:S05]  /*8460*/  @!P1 BRA `(.L_x_170) ;  /* 0x0000000000289947 */ /* 0x000fea0003800000 */
[----:B------:R-:W-:Y:S02]  /*8470*/  ULDC UR10, c[0x0][0x634] ;  /* 0x00018d00000a7ab9 */ /* 0x000fe40000000800 */
[----:B------:R-:W-:-:S05]  /*8480*/  IADD3 R9, P1, R16, UR10, RZ ;  /* 0x0000000a10097c10 */ /* 0x000fca000ff3e0ff */
[----:B------:R-:W-:-:S04]  /*8490*/  IMAD.X R21, RZ, RZ, R17, P1 ;  /* 0x000000ffff157224 */ /* 0x000fc800008e0611 */
[----:B------:R-:W-:-:S04]  /*84a0*/  IMAD.WIDE.U32 R6, R21, UR8, RZ ;  /* 0x0000000815067c25 */ /* 0x000fc8000f8e00ff */
[----:B------:R-:W-:-:S04]  /*84b0*/  IMAD.WIDE.U32 R6, P1, R9, UR9, R6 ;  /* 0x0000000909067c25 */ /* 0x000fc8000f820006 */
[----:B------:R-:W-:-:S04]  /*84c0*/  IMAD.WIDE.U32 R8, R9, UR8, RZ ;  /* 0x0000000809087c25 */ /* 0x000fc8000f8e00ff */
[----:B------:R-:W-:Y:S01]  /*84d0*/  IMAD.X R5, RZ, RZ, RZ, P1 ;  /* 0x000000ffff057224 */ /* 0x000fe200008e06ff */
[----:B------:R-:W-:Y:S01]  /*84e0*/  IADD3 RZ, P1, R9, R6, RZ ;  /* 0x0000000609ff7210 */ /* 0x000fe20007f3e0ff */
[----:B------:R-:W-:-:S04]  /*84f0*/  IMAD.MOV.U32 R4, RZ, RZ, R7 ;  /* 0x000000ffff047224 */ /* 0x000fc800078e0007 */
[----:B------:R-:W-:-:S08]  /*8500*/  IMAD.WIDE.U32.X R4, R21, UR9, R4, P1 ;  /* 0x0000000915047c25 */ /* 0x000fd000088e0404 */
.L_x_170:
[--C-:B------:R-:W-:Y:S01]  /*8510*/  SHF.R.U64 R8, R4, UR11, R5.reuse ;  /* 0x0000000b04087c19 */ /* 0x100fe20008001205 */
[----:B------:R-:W-:Y:S01]  /*8520*/  ULDC.64 UR8, c[0x0][0x620] ;  /* 0x0001880000087ab9 */ /* 0x000fe20000000a00 */
[----:B------:R-:W-:Y:S01]  /*8530*/  SHF.R.U32.HI R4, RZ, UR11, R5 ;  /* 0x0000000bff047c19 */ /* 0x000fe20008011605 */
[----:B------:R-:W2:Y:S01]  /*8540*/  LDC R24, c[0x0][0x144] ;  /* 0x00005100ff187b82 */ /* 0x000ea20000000800 */
[----:B------:R-:W-:Y:S01]  /*8550*/  IADD3 R7, P1, RZ, -R8, RZ ;  /* 0x80000008ff077210 */ /* 0x000fe20007f3e0ff */
[----:B------:R-:W-:Y:S01]  /*8560*/  ULDC.64 UR12, c[0x0][0x640] ;  /* 0x00019000000c7ab9 */ /* 0x000fe20000000a00 */
[----:B0-----:R-:W-:Y:S01]  /*8570*/  I2FP.F32.U32 R9, R15 ;  /* 0x0000000f00097245 */ /* 0x001fe20000201000 */
[----:B------:R-:W-:Y:S02]  /*8580*/  ULDC UR10, c[0x0][0x608] ;  /* 0x00018200000a7ab9 */ /* 0x000fe40000000800 */
[----:B------:R-:W-:Y:S01]  /*8590*/  IMAD.X R4, RZ, RZ, ~R4, P1 ;  /* 0x000000ffff047224 */ /* 0x000fe200008e0e04 */
[----:B------:R-:W-:Y:S01]  /*85a0*/  ISETP.NE.U32.AND P1, PT, RZ, UR12, PT ;  /* 0x0000000cff007c0c */ /* 0x000fe2000bf25070 */
[----:B------:R-:W0:Y:S02]  /*85b0*/  LDC R21, c[0x0][0x148] ;  /* 0x00005200ff157b82 */ /* 0x000e240000000800 */
[----:B------:R-:W-:Y:S01]  /*85c0*/  IMAD R6, R4, UR8, RZ ;  /* 0x0000000804067c24 */ /* 0x000fe2000f8e02ff */
[----:B------:R-:W-:Y:S01]  /*85d0*/  ISETP.NE.AND.EX P1, PT, RZ, UR13, PT, P1 ;  /* 0x0000000dff007c0c */ /* 0x000fe2000bf25310 */
[----:B------:R-:W-:Y:S01]  /*85e0*/  IMAD.WIDE.U32 R4, R7, UR8, R16 ;  /* 0x0000000807047c25 */ /* 0x000fe2000f8e0010 */
[----:B------:R-:W-:-:S03]  /*85f0*/  ULDC UR8, c[0x0][0x150] ;  /* 0x0000540000087ab9 */ /* 0x000fc60000000800 */
[----:B------:R-:W-:Y:S02]  /*8600*/  IMAD R7, R7, UR9, R6 ;  /* 0x0000000907077c24 */ /* 0x000fe4000f8e0206 */
[----:B------:R-:W-:Y:S01]  /*8610*/  FMUL R6, R9, UR8 ;  /* 0x0000000809067c20 */ /* 0x000fe20008400000 */
[----:B------:R-:W-:Y:S01]  /*8620*/  ULDC UR8, c[0x0][0x618] ;  /* 0x0001860000087ab9 */ /* 0x000fe20000000800 */
[----:B------:R-:W-:Y:S01]  /*8630*/  ULDC UR9, c[0x0][0x154] ;  /* 0x0000550000097ab9 */ /* 0x000fe20000000800 */
[----:B------:R-:W-:-:S03]  /*8640*/  IMAD.IADD R5, R5, 0x1, R7 ;  /* 0x0000000105057824 */ /* 0x000fc600078e0207 */
[----:B------:R-:W3:Y:S02]  /*8650*/  F2I.U32.TRUNC.NTZ R6, R6 ;  /* 0x0000000600067305 */ /* 0x000ee4000020f000 */
[----:B------:R-:W-:Y:S02]  /*8660*/  SHF.R.U64 R9, R4, UR8, R5 ;  /* 0x0000000804097c19 */ /* 0x000fe40008001205 */
[----:B-1----:R-:W-:-:S05]  /*8670*/  I2FP.F32.U32 R4, R14 ;  /* 0x0000000e00047245 */ /* 0x002fca0000201000 */
[----:B------:R-:W-:Y:S01]  /*8680*/  FMUL R22, R4, UR9 ;  /* 0x0000000904167c20 */ /* 0x000fe20008400000 */
[----:B------:R-:W-:Y:S01]  /*8690*/  SHF.R.U32.HI R4, RZ, UR8, R5 ;  /* 0x00000008ff047c19 */ /* 0x000fe20008011605 */
[----:B------:R-:W-:-:S03]  /*86a0*/  ULDC UR8, c[0x0][0x658] ;  /* 0x0001960000087ab9 */ /* 0x000fc60000000800 */
[--C-:B------:R-:W-:Y:S01]  /*86b0*/  SHF.R.U64 R20, R9, UR10, R4.reuse ;  /* 0x0000000a09147c19 */ /* 0x100fe20008001204 */
[----:B------:R-:W1:Y:S01]  /*86c0*/  F2I.U32.TRUNC.NTZ R22, R22 ;  /* 0x0000001600167305 */ /* 0x000e62000020f000 */
[----:B------:R-:W-:Y:S01]  /*86d0*/  SHF.R.U32.HI R5, RZ, UR10, R4 ;  /* 0x0000000aff057c19 */ /* 0x000fe20008011604 */
[----:B---3--:R-:W-:-:S03]  /*86e0*/  IMAD.MOV R6, RZ, RZ, -R6 ;  /* 0x000000ffff067224 */ /* 0x008fc600078e0a06 */
[----:B------:R-:W-:Y:S01]  /*86f0*/  SHF.R.U64 R18, R20, UR8, R5 ;  /* 0x0000000814127c19 */ /* 0x000fe20008001205 */
[----:B--2---:R-:W-:Y:S01]  /*8700*/  IMAD R15, R24, R6, R15 ;  /* 0x00000006180f7224 */ /* 0x004fe200078e020f */
[----:B------:R-:W-:-:S03]  /*8710*/  SHF.R.U32.HI R23, RZ, UR8, R5 ;  /* 0x00000008ff177c19 */ /* 0x000fc60008011605 */
[----:B------:R-:W-:Y:S02]  /*8720*/  IMAD.MOV.U32 R4, RZ, RZ, R18 ;  /* 0x000000ffff047224 */ /* 0x000fe400078e0012 */
[----:B------:R-:W-:Y:S01]  /*8730*/  IMAD.MOV.U32 R5, RZ, RZ, R23 ;  /* 0x000000ffff057224 */ /* 0x000fe200078e0017 */
[----:B-1----:R-:W-:Y:S06]  /*8740*/  @!P1 BRA `(.L_x_171) ;  /* 0x0000000000289947 */ /* 0x002fec0003800000 */
[----:B------:R-:W-:Y:S02]  /*8750*/  ULDC UR8, c[0x0][0x64c] ;  /* 0x0001930000087ab9 */ /* 0x000fe40000000800 */
[----:B------:R-:W-:-:S05]  /*8760*/  IADD3 R5, P1, R18, UR8, RZ ;  /* 0x0000000812057c10 */ /* 0x000fca000ff3e0ff */
[----:B------:R-:W-:-:S04]  /*8770*/  IMAD.X R23, RZ, RZ, R23, P1 ;  /* 0x000000ffff177224 */ /* 0x000fc800008e0617 */
[----:B------:R-:W-:-:S04]  /*8780*/  IMAD.WIDE.U32 R6, R23, UR12, RZ ;  /* 0x0000000c17067c25 */ /* 0x000fc8000f8e00ff */
[----:B------:R-:W-:-:S04]  /*8790*/  IMAD.WIDE.U32 R6, P1, R5, UR13, R6 ;  /* 0x0000000d05067c25 */ /* 0x000fc8000f820006 */
[----:B------:R-:W-:-:S04]  /*87a0*/  IMAD.WIDE.U32 R4, R5, UR12, RZ ;  /* 0x0000000c05047c25 */ /* 0x000fc8000f8e00ff */
[----:B------:R-:W-:Y:S01]  /*87b0*/  IMAD.MOV.U32 R4, RZ, RZ, R7 ;  /* 0x000000ffff047224 */ /* 0x000fe200078e0007 */
[----:B------:R-:W-:Y:S01]  /*87c0*/  IADD3 RZ, P3, R5, R6, RZ ;  /* 0x0000000605ff7210 */ /* 0x000fe20007f7e0ff */
[----:B------:R-:W-:-:S04]  /*87d0*/  IMAD.X R5, RZ, RZ, RZ, P1 ;  /* 0x000000ffff057224 */ /* 0x000fc800008e06ff */
[----:B------:R-:W-:-:S08]  /*87e0*/  IMAD.WIDE.U32.X R4, R23, UR13, R4, P3 ;  /* 0x0000000d17047c25 */ /* 0x000fd000098e0404 */
.L_x_171:
[----:B------:R-:W-:Y:S01]  /*87f0*/  ISETP.NE.AND P1, PT, R2, 0x1, PT ;  /* 0x000000010200780c */ /* 0x000fe20003f25270 */
[----:B------:R-:W-:Y:S01]  /*8800*/  ULDC UR8, c[0x0][0x648] ;  /* 0x0001920000087ab9 */ /* 0x000fe20000000800 */
[----:B------:R-:W-:Y:S01]  /*8810*/  LOP3.LUT R20, R20, UR6, RZ, 0xc0, !PT ;  /* 0x0000000614147c12 */ /* 0x000fe2000f8ec0ff */
[----:B------:R-:W-:Y:S01]  /*8820*/  IMAD.MOV R22, RZ, RZ, -R22 ;  /* 0x000000ffff167224 */ /* 0x000fe200078e0a16 */
[----:B------:R-:W-:Y:S01]  /*8830*/  SHF.R.U64 R5, R4, UR8, R5 ;  /* 0x0000000804057c19 */ /* 0x000fe20008001205 */
[----:B------:R-:W-:Y:S01]  /*8840*/  ULDC UR8, c[0x0][0x638] ;  /* 0x00018e0000087ab9 */ /* 0x000fe20000000800 */
[----:B------:R-:W-:Y:S01]  /*8850*/  LOP3.LUT R9, R9, UR4, RZ, 0xc0, !PT ;  /* 0x0000000409097c12 */ /* 0x000fe2000f8ec0ff */
[----:B------:R-:W-:Y:S01]  /*8860*/  ULDC UR9, c[0x0][0x610] ;  /* 0x0001840000097ab9 */ /* 0x000fe20000000800 */
[----:B------:R-:W-:Y:S02]  /*8870*/  IMAD.MOV.U32 R4, RZ, RZ, 0x1 ;  /* 0x00000001ff047424 */ /* 0x000fe400078e00ff */
[----:B------:R-:W-:-:S02]  /*8880*/  IMAD.MOV R7, RZ, RZ, -R5 ;  /* 0x000000ffff077224 */ /* 0x000fc400078e0a05 */
[----:B------:R-:W-:Y:S02]  /*8890*/  IMAD R20, R5, UR5, R20 ;  /* 0x0000000505147c24 */ /* 0x000fe4000f8e0214 */
[----:B0-----:R-:W-:Y:S02]  /*88a0*/  @P1 IMAD R15, R21, R22, R14 ;  /* 0x00000016150f1224 */ /* 0x001fe400078e020e */
[----:B------:R-:W-:Y:S01]  /*88b0*/  IMAD R18, R7, UR8, R18 ;  /* 0x0000000807127c24 */ /* 0x000fe2000f8e0212 */
[----:B------:R-:W-:Y:S01]  /*88c0*/  ULDC UR8, c[0x0][0x600] ;  /* 0x0001800000087ab9 */ /* 0x000fe20000000800 */
[----:B------:R-:W-:Y:S02]  /*88d0*/  IMAD R15, R20, UR9, R15 ;  /* 0x00000009140f7c24 */ /* 0x000fe4000f8e020f */
[----:B------:R-:W-:-:S05]  /*88e0*/  IMAD R18, R18, UR8, R9 ;  /* 0x0000000812127c24 */ /* 0x000fca000f8e0209 */
[----:B------:R-:W-:Y:S02]  /*88f0*/  SEL R9, R18, R15, !P1 ;  /* 0x0000000f12097207 */ /* 0x000fe40004800000 */
[----:B------:R-:W-:-:S07]  /*8900*/  SEL R7, R15, R18, !P1 ;  /* 0x000000120f077207 */ /* 0x000fce0004800000 */
.L_x_169:
[----:B------:R-:W-:Y:S05]  /*8910*/  BSYNC B1 ;  /* 0x0000000000017941 */ /* 0x000fea0003800000 */
.L_x_168:
[----:B------:R-:W-:-:S13]  /*8920*/  LOP3.LUT P1, RZ, R4, 0xff, RZ, 0xc0, !PT ;  /* 0x000000ff04ff7812 */ /* 0x000fda000782c0ff */
[----:B------:R-:W-:Y:S05]  /*8930*/  @P1 BRA `(.L_x_172) ;  /* 0xfffffff000f41947 */ /* 0x000fea000383ffff */
[----:B------:R-:W-:Y:S05]  /*8940*/  BSYNC B0 ;  /* 0x0000000000007941 */ /* 0x000fea0003800000 */
.L_x_160:
[----:B------:R-:W-:-:S03]  /*8950*/  UMOV UR8, 0xffffffff ;  /* 0xffffffff00087882 */ /* 0x000fc60000000000 */
[----:B------:R-:W-:Y:S05]  /*8960*/  BRA.DIV UR8, `(.L_x_173) ;  /* 0x00000006083c7947 */ /* 0x000fea000b800000 */
[----:B------:R-:W-:-:S13]  /*8970*/  ELECT P6, URZ, PT ;  /* 0x00000000003f782f */ /* 0x000fda00038c0000 */
.L_x_188:
[----:B------:R-:W-:Y:S04]  /*8980*/  BSSY B0, `(.L_x_174) ;  /* 0x0000034000007945 */ /* 0x000fe80003800000 */
[----:B------:R-:W-:Y:S05]  /*8990*/  @!P6 BRA `(.L_x_175) ;  /* 0x0000000000c8e947 */ /* 0x000fea0003800000 */
[----:B------:R-:W-:-:S04]  /*89a0*/  LOP3.LUT R19, R19, 0x2, RZ, 0xfc, !PT ;  /* 0x0000000213137812 */ /* 0x000fc800078efcff */
[----:B------:R-:W-:-:S13]  /*89b0*/  ISETP.NE.AND P0, PT, R19, 0x3, PT ;  /* 0x000000031300780c */ /* 0x000fda0003f05270 */
[----:B------:R-:W-:Y:S05]  /*89c0*/  @!P0 BRA `(.L_x_176) ;  /* 0x0000000000048947 */ /* 0x000fea0003800000 */
[----:B------:R-:W-:Y:S01]  /*89d0*/  BPT.TRAP 0x1 ;  /* 0x000000040000795c */ /* 0x000fe20000300000 */
.L_x_176:
[----:B------:R-:W0:Y:S01]  /*89e0*/  S2R R3, SR_CgaCtaId ;  /* 0x0000000000037919 */ /* 0x000e220000008800 */
[----:B------:R-:W-:-:S04]  /*89f0*/  MOV R2, 0x400 ;  /* 0x0000040000027802 */ /* 0x000fc80000000f00 */
[----:B0-----:R-:W-:Y:S02]  /*8a00*/  LEA R3, R3, R2, 0x18 ;  /* 0x0000000203037211 */ /* 0x001fe400078ec0ff */
[----:B------:R-:W-:-:S03]  /*8a10*/  SHF.L.U32 R2, R0, 0x1f, RZ ;  /* 0x0000001f00027819 */ /* 0x000fc600000006ff */
[----:B------:R-:W-:-:S04]  /*8a20*/  VIADD R3, R3, 0x28 ;  /* 0x0000002803037836 */ /* 0x000fc80000000000 */
[C---:B------:R-:W-:Y:S02]  /*8a30*/  IMAD R7, R12.reuse, 0x8, R3 ;  /* 0x000000080c077824 */ /* 0x040fe400078e0203 */
[----:B------:R-:W-:Y:S02]  /*8a40*/  VIADD R12, R12, 0x1 ;  /* 0x000000010c0c7836 */ /* 0x000fe40000000000 */
[----:B------:R-:W0:Y:S03]  /*8a50*/  SYNCS.PHASECHK.TRANS64.TRYWAIT P0, [R7+URZ], R2 ;  /* 0x00000002070075a7 */ /* 0x000e26000800017f */
[----:B------:R-:W-:-:S04]  /*8a60*/  ISETP.NE.AND P1, PT, R12, 0x5, PT ;  /* 0x000000050c00780c */ /* 0x000fc80003f25270 */
[----:B------:R-:W-:Y:S02]  /*8a70*/  SEL R5, RZ, 0x1, P1 ;  /* 0x00000001ff057807 */ /* 0x000fe40000800000 */
[----:B------:R-:W-:Y:S02]  /*8a80*/  SEL R12, R12, RZ, P1 ;  /* 0x000000ff0c0c7207 */ /* 0x000fe40000800000 */
[----:B------:R-:W-:-:S03]  /*8a90*/  LOP3.LUT R5, R0, R5, RZ, 0x3c, !PT ;  /* 0x0000000500057212 */ /* 0x000fc600078e3cff */
[----:B------:R-:W-:Y:S01]  /*8aa0*/  IMAD R9, R12, 0x8, R3 ;  /* 0x000000080c097824 */ /* 0x000fe200078e0203 */
[----:B------:R-:W-:Y:S01]  /*8ab0*/  SHF.L.U32 R4, R5, 0x1f, RZ ;  /* 0x0000001f05047819 */ /* 0x000fe200000006ff */
[----:B0-----:R-:W-:Y:S06]  /*8ac0*/  @!P0 BRA `(.L_x_177) ;  /* 0x0000000400048947 */ /* 0x001fec0003800000 */
.L_x_189:
[----:B------:R-:W1:Y:S01]  /*8ad0*/  SYNCS.PHASECHK.TRANS64.TRYWAIT P0, [R9+URZ], R4 ;  /* 0x00000004090075a7 */ /* 0x000e62000800017f */
[----:B------:R-:W-:-:S05]  /*8ae0*/  VIADD R0, R12, 0x1 ;  /* 0x000000010c007836 */ /* 0x000fca0000000000 */
[----:B------:R-:W-:-:S04]  /*8af0*/  ISETP.NE.AND P1, PT, R0, 0x5, PT ;  /* 0x000000050000780c */ /* 0x000fc80003f25270 */
[----:B0-----:R-:W-:Y:S02]  /*8b00*/  SEL R2, RZ, 0x1, P1 ;  /* 0x00000001ff027807 */ /* 0x001fe40000800000 */
[----:B------:R-:W-:Y:S02]  /*8b10*/  SEL R0, R0, RZ, P1 ;  /* 0x000000ff00007207 */ /* 0x000fe40000800000 */
[----:B------:R-:W-:-:S03]  /*8b20*/  LOP3.LUT R7, R5, R2, RZ, 0x3c, !PT ;  /* 0x0000000205077212 */ /* 0x000fc600078e3cff */
[----:B------:R-:W-:Y:S01]  /*8b30*/  IMAD R6, R0, 0x8, R3 ;  /* 0x0000000800067824 */ /* 0x000fe200078e0203 */
[----:B------:R-:W-:Y:S01]  /*8b40*/  SHF.L.U32 R5, R7, 0x1f, RZ ;  /* 0x0000001f07057819 */ /* 0x000fe200000006ff */
[----:B-1----:R-:W-:Y:S06]  /*8b50*/  @!P0 BRA `(.L_x_178) ;  /* 0x0000000000f48947 */ /* 0x002fec0003800000 */
.L_x_190:
[----:B------:R-:W1:Y:S01]  /*8b60*/  SYNCS.PHASECHK.TRANS64.TRYWAIT P0, [R6+URZ], R5 ;  /* 0x00000005060075a7 */ /* 0x000e62000800017f */
[----:B------:R-:W-:-:S05]  /*8b70*/  VIADD R0, R0, 0x1 ;  /* 0x0000000100007836 */ /* 0x000fca0000000000 */
[----:B------:R-:W-:-:S04]  /*8b80*/  ISETP.NE.AND P1, PT, R0, 0x5, PT ;  /* 0x000000050000780c */ /* 0x000fc80003f25270 */
[----:B------:R-:W-:Y:S02]  /*8b90*/  SEL R2, RZ, 0x1, P1 ;  /* 0x00000001ff027807 */ /* 0x000fe40000800000 */
[----:B------:R-:W-:Y:S02]  /*8ba0*/  SEL R0, R0, RZ, P1 ;  /* 0x000000ff00007207 */ /* 0x000fe40000800000 */
[----:B------:R-:W-:-:S03]  /*8bb0*/  LOP3.LUT R7, R7, R2, RZ, 0x3c, !PT ;  /* 0x0000000207077212 */ /* 0x000fc600078e3cff */
[----:B0-----:R-:W-:Y:S01]  /*8bc0*/  IMAD R9, R0, 0x8, R3 ;  /* 0x0000000800097824 */ /* 0x001fe200078e0203 */
[----:B------:R-:W-:Y:S01]  /*8bd0*/  SHF.L.U32 R4, R7, 0x1f, RZ ;  /* 0x0000001f07047819 */ /* 0x000fe200000006ff */
[----:B-1----:R-:W-:Y:S06]  /*8be0*/  @!P0 BRA `(.L_x_179) ;  /* 0x0000000000e48947 */ /* 0x002fec0003800000 */
.L_x_191:
[----:B------:R-:W1:Y:S01]  /*8bf0*/  SYNCS.PHASECHK.TRANS64.TRYWAIT P0, [R9+URZ], R4 ;  /* 0x00000004090075a7 */ /* 0x000e62000800017f */
[----:B------:R-:W-:-:S05]  /*8c00*/  VIADD R0, R0, 0x1 ;  /* 0x0000000100007836 */ /* 0x000fca0000000000 */
[----:B------:R-:W-:-:S04]  /*8c10*/  ISETP.NE.AND P1, PT, R0, 0x5, PT ;  /* 0x000000050000780c */ /* 0x000fc80003f25270 */
[----:B------:R-:W-:Y:S02]  /*8c20*/  SEL R2, RZ, 0x1, P1 ;  /* 0x00000001ff027807 */ /* 0x000fe40000800000 */
[----:B------:R-:W-:Y:S02]  /*8c30*/  SEL R0, R0, RZ, P1 ;  /* 0x000000ff00007207 */ /* 0x000fe40000800000 */
[----:B------:R-:W-:Y:S01]  /*8c40*/  LOP3.LUT R2, R7, R2, RZ, 0x3c, !PT ;  /* 0x0000000207027212 */ /* 0x000fe200078e3cff */
[----:B-1----:R-:W-:Y:S06]  /*8c50*/  @!P0 BRA `(.L_x_180) ;  /* 0x0000000000dc8947 */ /* 0x002fec0003800000 */
.L_x_192:
[----:B------:R-:W-:Y:S01]  /*8c60*/  IMAD R3, R0, 0x8, R3 ;  /* 0x0000000800037824 */ /* 0x000fe200078e0203 */
[----:B------:R-:W-:-:S07]  /*8c70*/  SHF.L.U32 R0, R2, 0x1f, RZ ;  /* 0x0000001f02007819 */ /* 0x000fce00000006ff */
.L_x_181:
[----:B--2---:R2:W3:Y:S02]  /*8c80*/  SYNCS.PHASECHK.TRANS64.TRYWAIT P0, [R3+URZ], R0 ;  /* 0x00000000030075a7 */ /* 0x0044e4000800017f */
[----:B---3--:R-:W-:Y:S05]  /*8c90*/  @!P0 NANOSLEEP.SYNCS 0x989680 ;  /* 0x009896800000895d */ /* 0x008fea0003900000 */
[----:B------:R-:W3:Y:S02]  /*8ca0*/  @!P0 SYNCS.PHASECHK.TRANS64 P0, [R3+URZ], R0 ;  /* 0x00000000030085a7 */ /* 0x000ee4000800007f */
[----:B---3--:R-:W-:Y:S05]  /*8cb0*/  @!P0 BRA `(.L_x_181) ;  /* 0xfffffffc00f08947 */ /* 0x008fea000383ffff */
.L_x_175:
[----:B------:R-:W-:Y:S05]  /*8cc0*/  BSYNC B0 ;  /* 0x0000000000007941 */ /* 0x000fea0003800000 */
.L_x_174:
[----:B------:R-:W-:Y:S05]  /*8cd0*/  EXIT ;  /* 0x000000000000794d */ /* 0x000fea0003800000 */
.L_x_17:
[----:B---3--:R3:W4:Y:S02]  /*8ce0*/  SYNCS.PHASECHK.TRANS64.TRYWAIT P1, [R3+URZ], R0 ;  /* 0x00000000030075a7 */ /* 0x008724000802017f */
[----:B----4-:R-:W-:Y:S05]  /*8cf0*/  @!P1 NANOSLEEP.SYNCS 0x989680 ;  /* 0x009896800000995d */ /* 0x010fea0003900000 */
[----:B------:R-:W4:Y:S02]  /*8d00*/  @!P1 SYNCS.PHASECHK.TRANS64 P1, [R3+URZ], R0 ;  /* 0x00000000030095a7 */ /* 0x000f24000802007f */
[----:B----4-:R-:W-:Y:S05]  /*8d10*/  @!P1 BRA `(.L_x_17) ;  /* 0xfffffffc00f09947 */ /* 0x010fea000383ffff */
[----:B------:R-:W-:Y:S05]  /*8d20*/  BRA `(.L_x_16) ;  /* 0xffffff8400447947 */ /* 0x000fea000383ffff */
.L_x_22:
[----:B-1----:R-:W-:-:S04]  /*8d30*/  IMAD.U32 R4, RZ, RZ, UR7 ;  /* 0x00000007ff047e24 */ /* 0x002fc8000f8e00ff */
[----:B------:R1:W2:Y:S03]  /*8d40*/  SYNCS.PHASECHK.TRANS64.TRYWAIT P1, [R4+URZ], R3 ;  /* 0x00000003040075a7 */ /* 0x0002a6000802017f */
[----:B--2---:R-:W-:Y:S05]  /*8d50*/  @!P1 NANOSLEEP.SYNCS 0x989680 ;  /* 0x009896800000995d */ /* 0x004fea0003900000 */
[----:B------:R-:W2:Y:S02]  /*8d60*/  @!P1 SYNCS.PHASECHK.TRANS64 P1, [R4+URZ], R3 ;  /* 0x00000003040095a7 */ /* 0x000ea4000802007f */
[----:B--2---:R-:W-:Y:S05]  /*8d70*/  @!P1 BRA `(.L_x_22) ;  /* 0xfffffffc00ec9947 */ /* 0x004fea000383ffff */
[----:B------:R-:W-:Y:S05]  /*8d80*/  BRA `(.L_x_21) ;  /* 0xffffff8800807947 */ /* 0x000fea000383ffff */
.L_x_161:
[----:B------:R-:W-:Y:S01]  /*8d90*/  BSSY B1, `(.L_x_182) ;  /* 0x0000006000017945 */ /* 0x000fe20003800000 */
[----:B------:R-:W-:-:S07]  /*8da0*/  IMAD.MOV.U32 R15, RZ, RZ, -0x1 ;  /* 0xffffffffff0f7424 */ /* 0x000fce00078e00ff */
[----:B------:R-:W-:Y:S05]  /*8db0*/  WARPSYNC.COLLECTIVE R15, `(.L_x_183) ;  /* 0x000000000f0c7348 */ /* 0x000fea0003c00000 */
[----:B------:R-:W-:Y:S02]  /*8dc0*/  ELECT P6, UR62, PT ;  /* 0x00000000003e782f */ /* 0x000fe400038c0000 */
[----:B------:R-:W-:Y:S01]  /*8dd0*/  MOV R14, UR62 ;  /* 0x0000003e000e7c02 */ /* 0x000fe20008000f00 */
[----:B------:R-:W-:Y:S10]  /*8de0*/  ENDCOLLECTIVE ;  /* 0x000000000000791b */ /* 0x000ff40003800000 */
.L_x_183:
[----:B------:R-:W-:Y:S05]  /*8df0*/  BSYNC B1 ;  /* 0x0000000000017941 */ /* 0x000fea0003800000 */
.L_x_182:
[----:B------:R-:W-:Y:S05]  /*8e00*/  BRA `(.L_x_184) ;  /* 0xffffffec00cc7947 */ /* 0x000fea000383ffff */
.L_x_164:
[----:B0-----:R0:W1:Y:S02]  /*8e10*/  SYNCS.PHASECHK.TRANS64.TRYWAIT P1, [R14+URZ+0x28], R7 ;  /* 0x000028070e0075a7 */ /* 0x001064000802017f */
[----:B-1----:R-:W-:Y:S05]  /*8e20*/  @!P1 NANOSLEEP.SYNCS 0x989680 ;  /* 0x009896800000995d */ /* 0x002fea0003900000 */
[----:B------:R-:W1:Y:S02]  /*8e30*/  @!P1 SYNCS.PHASECHK.TRANS64 P1, [R14+URZ+0x28], R7 ;  /* 0x000028070e0095a7 */ /* 0x000e64000802007f */
[----:B-1----:R-:W-:Y:S05]  /*8e40*/  @!P1 BRA `(.L_x_164) ;  /* 0xfffffffc00f09947 */ /* 0x002fea000383ffff */
[----:B------:R-:W-:Y:S05]  /*8e50*/  BRA `(.L_x_185) ;  /* 0xfffffff000107947 */ /* 0x000fea000383ffff */
.L_x_173:
[----:B------:R-:W-:Y:S01]  /*8e60*/  BSSY B0, `(.L_x_186) ;  /* 0x0000006000007945 */ /* 0x000fe20003800000 */
[----:B------:R-:W-:-:S07]  /*8e70*/  IMAD.MOV.U32 R15, RZ, RZ, -0x1 ;  /* 0xffffffffff0f7424 */ /* 0x000fce00078e00ff */
[----:B------:R-:W-:Y:S05]  /*8e80*/  WARPSYNC.COLLECTIVE R15, `(.L_x_187) ;  /* 0x000000000f0c7348 */ /* 0x000fea0003c00000 */
[----:B------:R-:W-:Y:S02]  /*8e90*/  ELECT P6, UR62, PT ;  /* 0x00000000003e782f */ /* 0x000fe400038c0000 */
[----:B------:R-:W-:Y:S01]  /*8ea0*/  MOV R14, UR62 ;  /* 0x0000003e000e7c02 */ /* 0x000fe20008000f00 */
[----:B------:R-:W-:Y:S10]  /*8eb0*/  ENDCOLLECTIVE ;  /* 0x000000000000791b */ /* 0x000ff40003800000 */
.L_x_187:
[----:B------:R-:W-:Y:S05]  /*8ec0*/  BSYNC B0 ;  /* 0x0000000000007941 */ /* 0x000fea0003800000 */
.L_x_186:
[----:B------:R-:W-:Y:S05]  /*8ed0*/  BRA `(.L_x_188) ;  /* 0xfffffff800a87947 */ /* 0x000fea000383ffff */
.L_x_177:
[----:B0-----:R0:W1:Y:S02]  /*8ee0*/  SYNCS.PHASECHK.TRANS64.TRYWAIT P0, [R7+URZ], R2 ;  /* 0x00000002070075a7 */ /* 0x001064000800017f */
[----:B-1----:R-:W-:Y:S05]  /*8ef0*/  @!P0 NANOSLEEP.SYNCS 0x989680 ;  /* 0x009896800000895d */ /* 0x002fea0003900000 */
[----:B------:R-:W1:Y:S02]  /*8f00*/  @!P0 SYNCS.PHASECHK.TRANS64 P0, [R7+URZ], R2 ;  /* 0x00000002070085a7 */ /* 0x000e64000800007f */
[----:B-1----:R-:W-:Y:S05]  /*8f10*/  @!P0 BRA `(.L_x_177) ;  /* 0xfffffffc00f08947 */ /* 0x002fea000383ffff */
[----:B------:R-:W-:Y:S05]  /*8f20*/  BRA `(.L_x_189) ;  /* 0xfffffff800e87947 */ /* 0x000fea000383ffff */
.L_x_178:
[----:B0-----:R0:W1:Y:S02]  /*8f30*/  SYNCS.PHASECHK.TRANS64.TRYWAIT P0, [R9+URZ], R4 ;  /* 0x00000004090075a7 */ /* 0x001064000800017f */
[----:B-1----:R-:W-:Y:S05]  /*8f40*/  @!P0 NANOSLEEP.SYNCS 0x989680 ;  /* 0x009896800000895d */ /* 0x002fea0003900000 */
[----:B------:R-:W1:Y:S02]  /*8f50*/  @!P0 SYNCS.PHASECHK.TRANS64 P0, [R9+URZ], R4 ;  /* 0x00000004090085a7 */ /* 0x000e64000800007f */
[----:B-1----:R-:W-:Y:S05]  /*8f60*/  @!P0 BRA `(.L_x_178) ;  /* 0xfffffffc00f08947 */ /* 0x002fea000383ffff */
[----:B------:R-:W-:Y:S05]  /*8f70*/  BRA `(.L_x_190) ;  /* 0xfffffff800f87947 */ /* 0x000fea000383ffff */
.L_x_179:
[----:B0-----:R0:W1:Y:S02]  /*8f80*/  SYNCS.PHASECHK.TRANS64.TRYWAIT P0, [R6+URZ], R5 ;  /* 0x00000005060075a7 */ /* 0x001064000800017f */
[----:B-1----:R-:W-:Y:S05]  /*8f90*/  @!P0 NANOSLEEP.SYNCS 0x989680 ;  /* 0x009896800000895d */ /* 0x002fea0003900000 */
[----:B------:R-:W1:Y:S02]  /*8fa0*/  @!P0 SYNCS.PHASECHK.TRANS64 P0, [R6+URZ], R5 ;  /* 0x00000005060085a7 */ /* 0x000e64000800007f */
[----:B-1----:R-:W-:Y:S05]  /*8fb0*/  @!P0 BRA `(.L_x_179) ;  /* 0xfffffffc00f08947 */ /* 0x002fea000383ffff */
[----:B------:R-:W-:Y:S05]  /*8fc0*/  BRA `(.L_x_191) ;  /* 0xfffffffc00087947 */ /* 0x000fea000383ffff */
.L_x_180:
[----:B-1----:R1:W2:Y:S02]  /*8fd0*/  SYNCS.PHASECHK.TRANS64.TRYWAIT P0, [R9+URZ], R4 ;  /* 0x00000004090075a7 */ /* 0x0022a4000800017f */
[----:B--2---:R-:W-:Y:S05]  /*8fe0*/  @!P0 NANOSLEEP.SYNCS 0x989680 ;  /* 0x009896800000895d */ /* 0x004fea0003900000 */
[----:B------:R-:W2:Y:S02]  /*8ff0*/  @!P0 SYNCS.PHASECHK.TRANS64 P0, [R9+URZ], R4 ;  /* 0x00000004090085a7 */ /* 0x000ea4000800007f */
[----:B--2---:R-:W-:Y:S05]  /*9000*/  @!P0 BRA `(.L_x_180) ;  /* 0xfffffffc00f08947 */ /* 0x004fea000383ffff */
[----:B------:R-:W-:Y:S05]  /*9010*/  BRA `(.L_x_192) ;  /* 0xfffffffc00107947 */ /* 0x000fea000383ffff */
.L_x_193:
[----:B------:R-:W-:-:S00]  /*9020*/  BRA `(.L_x_193) ;  /* 0xfffffffc00fc7947 */ /* 0x000fc0000383ffff */
[----:B------:R-:W-:-:S00]  /*9030*/  NOP ;  /* 0x0000000000007918 */ /* 0x000fc00000000000 */
        /* <DEDUP_REMOVED lines=12> */
.L_x_194:


//--------------------- .nv.global.init           --------------------------
	.section	.nv.global.init,"aw",@progbits
.nv.global.init:
	.type		$str$22,@object
	.size		$str$22,($str$23 - $str$22)
$str$22:
        /*0000*/ 	.byte	0x6b, 0x5f, 0x74, 0x69, 0x6c, 0x65, 0x5f, 0x63, 0x6f, 0x75, 0x6e, 0x74, 0x20, 0x3e, 0x3d, 0x20
        /*0010*/ 	.byte	0x31, 0x00
	.type		$str$23,@object
	.size		$str$23,(__unnamed_1 - $str$23)
$str$23:
        /*0012*/ 	.byte	0x2f, 0x74, 0x6d, 0x70, 0x2f, 0x63, 0x75, 0x74, 0x6c, 0x61, 0x73, 0x73, 0x5f, 0x73, 0x77, 0x65
        /*0022*/ 	.byte	0x65, 0x70, 0x5f, 0x73, 0x72, 0x63, 0x2f, 0x69, 0x6e, 0x63, 0x6c, 0x75, 0x64, 0x65, 0x2f, 0x63
        /*0032*/ 	.byte	0x75, 0x74, 0x6c, 0x61, 0x73, 0x73, 0x2f, 0x67, 0x65, 0x6d, 0x6d, 0x2f, 0x63, 0x6f, 0x6c, 0x6c
        /*0042*/ 	.byte	0x65, 0x63, 0x74, 0x69, 0x76, 0x65, 0x2f, 0x73, 0x6d, 0x39, 0x30, 0x5f, 0x6d, 0x6d, 0x61, 0x5f
        /*0052*/ 	.byte	0x74, 0x6d, 0x61, 0x5f, 0x67, 0x6d, 0x6d, 0x61, 0x5f, 0x73, 0x73, 0x5f, 0x77, 0x61, 0x72, 0x70
        /*0062*/ 	.byte	0x73, 0x70, 0x65, 0x63, 0x69, 0x61, 0x6c, 0x69, 0x7a, 0x65, 0x64, 0x2e, 0x68, 0x70, 0x70, 0x00
	.type		__unnamed_1,@object
	.size		__unnamed_1,(.L_0 - __unnamed_1)
__unnamed_1:
        /*0072*/ 	.byte	0x76, 0x6f, 0x69, 0x64, 0x20, 0x63, 0x75, 0x74, 0x6c, 0x61, 0x73, 0x73, 0x3a, 0x3a, 0x67, 0x65
        /* <DEDUP_REMOVED lines=179> */
        /*0bb2*/ 	.byte	0x69, 0x64, 0x65, 0x6e, 0x74, 0x69, 0x74, 0x79, 0x5d, 0x00
.L_0:


//--------------------- .nv.shared._ZN7cutlass13device_kernelINS_4gemm6kernel13GemmUniversalIN4cute5tupleIJiiiiEEENS1_10collective13CollectiveMmaINS1_34MainloopSm90TmaGmmaWarpSpecializedILi5ENS5_IJNS4_1CILi1EEESB_SB_EEENS1_35KernelTmaWarpSpecializedCooperativeEEENS5_IJNSA_ILi256EEENSA_ILi64EEESG_EEENS_6half_tENS5_IJSB_llEEESI_NS5_IJlSB_lEEENS4_8TiledMMAINS4_8MMA_AtomIJNS4_4SM904GMMA25MMA_64x64x16_F32F16F16_SSILNSO_5MajorE1ELSQ_0ELNSO_7ScaleInE1ELSR_1EEEEEENS4_6LayoutINS5_IJNSA_ILi2EEESB_SB_EEENS5_IJSB_NSA_ILi0EEESX_EEEEENS5_IJNS4_10UnderscoreES10_S10_EEEEENS4_13SM90_TMA_LOADENS4_14ComposedLayoutINS4_7SwizzleILi3ELi4ELi3EEENS4_18smem_ptr_flag_bitsILi16EEENSU_INS5_IJSG_NSA_ILi8EEEEEENS5_IJSB_SG_EEEEEEEvNS4_8identityES13_NS14_IS16_S18_NSU_INS5_IJS19_SG_EEENS5_IJSG_SB_EEEEEEEvS1E_EENS_8epilogue10collective6detail29Sm90TmaWarpSpecializedAdapterINS1L_15DefaultEpilogueISI_SK_SK_NS1K_6thread17LinearCombinationISI_Li1EffLNS1P_9ScaleType4KindE0ELNS_15FloatRoundStyleE2ESI_EENS1_15EpilogueDefaultEEEEEvvEEEEvNT_6ParamsE --------------------------
	.section	.nv.shared._ZN7cutlass13device_kernelINS_4gemm6kernel13GemmUniversalIN4cute5tupleIJiiiiEEENS1_10collective13CollectiveMmaINS1_34MainloopSm90TmaGmmaWarpSpecializedILi5ENS5_IJNS4_1CILi1EEESB_SB_EEENS1_35KernelTmaWarpSpecializedCooperativeEEENS5_IJNSA_ILi256EEENSA_ILi64EEESG_EEENS_6half_tENS5_IJSB_llEEESI_NS5_IJlSB_lEEENS4_8TiledMMAINS4_8MMA_AtomIJNS4_4SM904GMMA25MMA_64x64x16_F32F16F16_SSILNSO_5MajorE1ELSQ_0ELNSO_7ScaleInE1ELSR_1EEEEEENS4_6LayoutINS5_IJNSA_ILi2EEESB_SB_EEENS5_IJSB_NSA_ILi0EEESX_EEEEENS5_IJNS4_10UnderscoreES10_S10_EEEEENS4_13SM90_TMA_LOADENS4_14ComposedLayoutINS4_7SwizzleILi3ELi4ELi3EEENS4_18smem_ptr_flag_bitsILi16EEENSU_INS5_IJSG_NSA_ILi8EEEEEENS5_IJSB_SG_EEEEEEEvNS4_8identityES13_NS14_IS16_S18_NSU_INS5_IJS19_SG_EEENS5_IJSG_SB_EEEEEEEvS1E_EENS_8epilogue10collective6detail29Sm90TmaWarpSpecializedAdapterINS1L_15DefaultEpilogueISI_SK_SK_NS1K_6thread17LinearCombinationISI_Li1EffLNS1P_9ScaleType4KindE0ELNS_15FloatRoundStyleE2ESI_EENS1_15EpilogueDefaultEEEEEvvEEEEvNT_6ParamsE,"aw",@nobits
	.sectionflags	@""
	.align	16
	.zero		1024


//--------------------- .nv.shared.reserved.0     --------------------------
	.section	.nv.shared.reserved.0,"aw",@nobits
	.weak		__nv_reservedSMEM_offset_0_alias
	.size		__nv_reservedSMEM_offset_0_alias, 0, 0
	.other		__nv_reservedSMEM_offset_0_alias,@"STO_CUDA_RESERVED_SHARED STV_DEFAULT"
__nv_reservedSMEM_offset_0_alias:
	.zero		0


//--------------------- .nv.global                --------------------------
	.section	.nv.global,"aw",@nobits
.nv.global:
	.type		_ZN40_INTERNAL_9ca2acdd_4_k_cu_c5fb1992_248444cute1_E,@object
	.size		_ZN40_INTERNAL_9ca2acdd_4_k_cu_c5fb1992_248444cute1_E,(_ZN40_INTERNAL_9ca2acdd_4_k_cu_c5fb1992_248444cuda3std3__45__cpo6cbeginE - _ZN40_INTERNAL_9ca2acdd_4_k_cu_c5fb1992_248444cute1_E)
_ZN40_INTERNAL_9ca2acdd_4_k_cu_c5fb1992_248444cute1_E:
	.zero		1
	.type		_ZN40_INTERNAL_9ca2acdd_4_k_cu_c5fb1992_248444cuda3std3__45__cpo6cbeginE,@object
	.size		_ZN40_INTERNAL_9ca2acdd_4_k_cu_c5fb1992_248444cuda3std3__45__cpo6cbeginE,(_ZN40_INTERNAL_9ca2acdd_4_k_cu_c5fb1992_248444cuda3std3__48in_placeE - _ZN40_INTERNAL_9ca2acdd_4_k_cu_c5fb1992_248444cuda3std3__45__cpo6cbeginE)
_ZN40_INTERNAL_9ca2acdd_4_k_cu_c5fb1992_248444cuda3std3__45__cpo6cbeginE:
	.zero		1
	.type		_ZN40_INTERNAL_9ca2acdd_4_k_cu_c5fb1992_248444cuda3std3__48in_placeE,@object
	.size		_ZN40_INTERNAL_9ca2acdd_4_k_cu_c5fb1992_248444cuda3std3__48in_placeE,(_ZN40_INTERNAL_9ca2acdd_4_k_cu_c5fb1992_248444cuda3std6ranges3__45__cpo9iter_moveE - _ZN40_INTERNAL_9ca2acdd_4_k_cu_c5fb1992_248444cuda3std3__48in_placeE)
_ZN40_INTERNAL_9ca2acdd_4_k_cu_c5fb1992_248444cuda3std3__48in_placeE:
	.zero		1
	.type		_ZN40_INTERNAL_9ca2acdd_4_k_cu_c5fb1992_248444cuda3std6ranges3__45__cpo9iter_moveE,@object
	.size		_ZN40_INTERNAL_9ca2acdd_4_k_cu_c5fb1992_248444cuda3std6ranges3__45__cpo9iter_moveE,(_ZN40_INTERNAL_9ca2acdd_4_k_cu_c5fb1992_248444cuda3std3__45__cpo5beginE - _ZN40_INTERNAL_9ca2acdd_4_k_cu_c5fb1992_248444cuda3std6ranges3__45__cpo9iter_moveE)
_ZN40_INTERNAL_9ca2acdd_4_k_cu_c5fb1992_248444cuda3std6ranges3__45__cpo9iter_moveE:
	.zero		1
	.type		_ZN40_INTERNAL_9ca2acdd_4_k_cu_c5fb1992_248444cuda3std3__45__cpo5beginE,@object
	.size		_ZN40_INTERNAL_9ca2acdd_4_k_cu_c5fb1992_248444cuda3std3__45__cpo5beginE,(_ZN40_INTERNAL_9ca2acdd_4_k_cu_c5fb1992_248444cuda3std3__442_GLOBAL__N__9ca2acdd_4_k_cu_c5fb1992_248446ignoreE - _ZN40_INTERNAL_9ca2acdd_4_k_cu_c5fb1992_248444cuda3std3__45__cpo5beginE)
_ZN40_INTERNAL_9ca2acdd_4_k_cu_c5fb1992_248444cuda3std3__45__cpo5beginE:
	.zero		1
	.type		_ZN40_INTERNAL_9ca2acdd_4_k_cu_c5fb1992_248444cuda3std3__442_GLOBAL__N__9ca2acdd_4_k_cu_c5fb1992_248446ignoreE,@object
	.size		_ZN40_INTERNAL_9ca2acdd_4_k_cu_c5fb1992_248444cuda3std3__442_GLOBAL__N__9ca2acdd_4_k_cu_c5fb1992_248446ignoreE,(_ZN40_INTERNAL_9ca2acdd_4_k_cu_c5fb1992_248444cute7productE - _ZN40_INTERNAL_9ca2acdd_4_k_cu_c5fb1992_248444cuda3std3__442_GLOBAL__N__9ca2acdd_4_k_cu_c5fb1992_248446ignoreE)
_ZN40_INTERNAL_9ca2acdd_4_k_cu_c5fb1992_248444cuda3std3__442_GLOBAL__N__9ca2acdd_4_k_cu_c5fb1992_248446ignoreE:
	.zero		1
	.type		_ZN40_INTERNAL_9ca2acdd_4_k_cu_c5fb1992_248444cute7productE,@object
	.size		_ZN40_INTERNAL_9ca2acdd_4_k_cu_c5fb1992_248444cute7productE,(_ZN40_INTERNAL_9ca2acdd_4_k_cu_c5fb1992_248444cuda3std3__45__cpo3endE - _ZN40_INTERNAL_9ca2acdd_4_k_cu_c5fb1992_248444cute7productE)
_ZN40_INTERNAL_9ca2acdd_4_k_cu_c5fb1992_248444cute7productE:
	.zero		1
	.type		_ZN40_INTERNAL_9ca2acdd_4_k_cu_c5fb1992_248444cuda3std3__45__cpo3endE,@object
	.size		_ZN40_INTERNAL_9ca2acdd_4_k_cu_c5fb1992_248444cuda3std3__45__cpo3endE,(_ZN40_INTERNAL_9ca2acdd_4_k_cu_c5fb1992_248444cuda3std3__419piecewise_constructE - _ZN40_INTERNAL_9ca2acdd_4_k_cu_c5fb1992_248444cuda3std3__45__cpo3endE)
_ZN40_INTERNAL_9ca2acdd_4_k_cu_c5fb1992_248444cuda3std3__45__cpo3endE:
	.zero		1
	.type		_ZN40_INTERNAL_9ca2acdd_4_k_cu_c5fb1992_248444cuda3std3__419piecewise_constructE,@object
	.size		_ZN40_INTERNAL_9ca2acdd_4_k_cu_c5fb1992_248444cuda3std3__419piecewise_constructE,(_ZN40_INTERNAL_9ca2acdd_4_k_cu_c5fb1992_248444cuda3std3__45__cpo4cendE - _ZN40_INTERNAL_9ca2acdd_4_k_cu_c5fb1992_248444cuda3std3__419piecewise_constructE)
_ZN40_INTERNAL_9ca2acdd_4_k_cu_c5fb1992_248444cuda3std3__419piecewise_constructE:
	.zero		1
	.type		_ZN40_INTERNAL_9ca2acdd_4_k_cu_c5fb1992_248444cuda3std3__45__cpo4cendE,@object
	.size		_ZN40_INTERNAL_9ca2acdd_4_k_cu_c5fb1992_248444cuda3std3__45__cpo4cendE,(_ZN40_INTERNAL_9ca2acdd_4_k_cu_c5fb1992_248444cuda3std6ranges3__45__cpo4swapE - _ZN40_INTERNAL_9ca2acdd_4_k_cu_c5fb1992_248444cuda3std3__45__cpo4cendE)
_ZN40_INTERNAL_9ca2acdd_4_k_cu_c5fb1992_248444cuda3std3__45__cpo4cendE:
	.zero		1
	.type		_ZN40_INTERNAL_9ca2acdd_4_k_cu_c5fb1992_248444cuda3std6ranges3__45__cpo4swapE,@object
	.size		_ZN40_INTERNAL_9ca2acdd_4_k_cu_c5fb1992_248444cuda3std6ranges3__45__cpo4swapE,(.L_8 - _ZN40_INTERNAL_9ca2acdd_4_k_cu_c5fb1992_248444cuda3std6ranges3__45__cpo4swapE)
_ZN40_INTERNAL_9ca2acdd_4_k_cu_c5fb1992_248444cuda3std6ranges3__45__cpo4swapE:
	.zero		1
.L_8:


//--------------------- .nv.constant0._ZN7cutlass13device_kernelINS_4gemm6kernel13GemmUniversalIN4cute5tupleIJiiiiEEENS1_10collective13CollectiveMmaINS1_34MainloopSm90TmaGmmaWarpSpecializedILi5ENS5_IJNS4_1CILi1EEESB_SB_EEENS1_35KernelTmaWarpSpecializedCooperativeEEENS5_IJNSA_ILi256EEENSA_ILi64EEESG_EEENS_6half_tENS5_IJSB_llEEESI_NS5_IJlSB_lEEENS4_8TiledMMAINS4_8MMA_AtomIJNS4_4SM904GMMA25MMA_64x64x16_F32F16F16_SSILNSO_5MajorE1ELSQ_0ELNSO_7ScaleInE1ELSR_1EEEEEENS4_6LayoutINS5_IJNSA_ILi2EEESB_SB_EEENS5_IJSB_NSA_ILi0EEESX_EEEEENS5_IJNS4_10UnderscoreES10_S10_EEEEENS4_13SM90_TMA_LOADENS4_14ComposedLayoutINS4_7SwizzleILi3ELi4ELi3EEENS4_18smem_ptr_flag_bitsILi16EEENSU_INS5_IJSG_NSA_ILi8EEEEEENS5_IJSB_SG_EEEEEEEvNS4_8identityES13_NS14_IS16_S18_NSU_INS5_IJS19_SG_EEENS5_IJSG_SB_EEEEEEEvS1E_EENS_8epilogue10collective6detail29Sm90TmaWarpSpecializedAdapterINS1L_15DefaultEpilogueISI_SK_SK_NS1K_6thread17LinearCombinationISI_Li1EffLNS1P_9ScaleType4KindE0ELNS_15FloatRoundStyleE2ESI_EENS1_15EpilogueDefaultEEEEEvvEEEEvNT_6ParamsE --------------------------
	.section	.nv.constant0._ZN7cutlass13device_kernelINS_4gemm6kernel13GemmUniversalIN4cute5tupleIJiiiiEEENS1_10collective13CollectiveMmaINS1_34MainloopSm90TmaGmmaWarpSpecializedILi5ENS5_IJNS4_1CILi1EEESB_SB_EEENS1_35KernelTmaWarpSpecializedCooperativeEEENS5_IJNSA_ILi256EEENSA_ILi64EEESG_EEENS_6half_tENS5_IJSB_llEEESI_NS5_IJlSB_lEEENS4_8TiledMMAINS4_8MMA_AtomIJNS4_4SM904GMMA25MMA_64x64x16_F32F16F16_SSILNSO_5MajorE1ELSQ_0ELNSO_7ScaleInE1ELSR_1EEEEEENS4_6LayoutINS5_IJNSA_ILi2EEESB_SB_EEENS5_IJSB_NSA_ILi0EEESX_EEEEENS5_IJNS4_10UnderscoreES10_S10_EEEEENS4_13SM90_TMA_LOADENS4_14ComposedLayoutINS4_7SwizzleILi3ELi4ELi3EEENS4_18smem_ptr_flag_bitsILi16EEENSU_INS5_IJSG_NSA_ILi8EEEEEENS5_IJSB_SG_EEEEEEEvNS4_8identityES13_NS14_IS16_S18_NSU_INS5_IJS19_SG_EEENS5_IJSG_SB_EEEEEEEvS1E_EENS_8epilogue10collective6detail29Sm90TmaWarpSpecializedAdapterINS1L_15DefaultEpilogueISI_SK_SK_NS1K_6thread17LinearCombinationISI_Li1EffLNS1P_9ScaleType4KindE0ELNS_15FloatRoundStyleE2ESI_EENS1_15EpilogueDefaultEEEEEvvEEEEvNT_6ParamsE,"a",@progbits
	.sectionflags	@""
	.align	4
.nv.constant0._ZN7cutlass13device_kernelINS_4gemm6kernel13GemmUniversalIN4cute5tupleIJiiiiEEENS1_10collective13CollectiveMmaINS1_34MainloopSm90TmaGmmaWarpSpecializedILi5ENS5_IJNS4_1CILi1EEESB_SB_EEENS1_35KernelTmaWarpSpecializedCooperativeEEENS5_IJNSA_ILi256EEENSA_ILi64EEESG_EEENS_6half_tENS5_IJSB_llEEESI_NS5_IJlSB_lEEENS4_8TiledMMAINS4_8MMA_AtomIJNS4_4SM904GMMA25MMA_64x64x16_F32F16F16_SSILNSO_5MajorE1ELSQ_0ELNSO_7ScaleInE1ELSR_1EEEEEENS4_6LayoutINS5_IJNSA_ILi2EEESB_SB_EEENS5_IJSB_NSA_ILi0EEESX_EEEEENS5_IJNS4_10UnderscoreES10_S10_EEEEENS4_13SM90_TMA_LOADENS4_14ComposedLayoutINS4_7SwizzleILi3ELi4ELi3EEENS4_18smem_ptr_flag_bitsILi16EEENSU_INS5_IJSG_NSA_ILi8EEEEEENS5_IJSB_SG_EEEEEEEvNS4_8identityES13_NS14_IS16_S18_NSU_INS5_IJS19_SG_EEENS5_IJSG_SB_EEEEEEEvS1E_EENS_8epilogue10collective6detail29Sm90TmaWarpSpecializedAdapterINS1L_15DefaultEpilogueISI_SK_SK_NS1K_6thread17LinearCombinationISI_Li1EffLNS1P_9ScaleType4KindE0ELNS_15FloatRoundStyleE2ESI_EENS1_15EpilogueDefaultEEEEEvvEEEEvNT_6ParamsE:
	.zero		1664


//--------------------- SYMBOLS --------------------------

	.type		.nv.reservedSmem.offset0,@object
	.size		.nv.reservedSmem.offset0,0x4
	.type		__assertfail,@function
